//
// Generated by NVIDIA NVVM Compiler
//
// Compiler Build ID: CL-36424714
// Cuda compilation tools, release 13.0, V13.0.88
// Based on NVVM 20.0.0
//

.version 9.0
.target sm_100
.address_size 64

	// .globl	_Z13optimizedGemmILi64ELi64ELi16ELi4ELi4EEvPKfS1_Pfiii
// _ZZ13optimizedGemmILi64ELi64ELi16ELi4ELi4EEvPKfS1_PfiiiE2As has been demoted
// _ZZ13optimizedGemmILi64ELi64ELi16ELi4ELi4EEvPKfS1_PfiiiE2Bs has been demoted

.visible .entry _Z13optimizedGemmILi64ELi64ELi16ELi4ELi4EEvPKfS1_Pfiii(
	.param .u64 .ptr .align 1 _Z13optimizedGemmILi64ELi64ELi16ELi4ELi4EEvPKfS1_Pfiii_param_0,
	.param .u64 .ptr .align 1 _Z13optimizedGemmILi64ELi64ELi16ELi4ELi4EEvPKfS1_Pfiii_param_1,
	.param .u64 .ptr .align 1 _Z13optimizedGemmILi64ELi64ELi16ELi4ELi4EEvPKfS1_Pfiii_param_2,
	.param .u32 _Z13optimizedGemmILi64ELi64ELi16ELi4ELi4EEvPKfS1_Pfiii_param_3,
	.param .u32 _Z13optimizedGemmILi64ELi64ELi16ELi4ELi4EEvPKfS1_Pfiii_param_4,
	.param .u32 _Z13optimizedGemmILi64ELi64ELi16ELi4ELi4EEvPKfS1_Pfiii_param_5
)
{
	.reg .pred 	%p<70>;
	.reg .b16 	%rs<6>;
	.reg .b32 	%r<113>;
	.reg .b32 	%f<451>;
	.reg .b64 	%rd<38>;
	// demoted variable
	.shared .align 4 .b8 _ZZ13optimizedGemmILi64ELi64ELi16ELi4ELi4EEvPKfS1_PfiiiE2As[8704];
	// demoted variable
	.shared .align 4 .b8 _ZZ13optimizedGemmILi64ELi64ELi16ELi4ELi4EEvPKfS1_PfiiiE2Bs[8704];
	ld.param.u64 	%rd12, [_Z13optimizedGemmILi64ELi64ELi16ELi4ELi4EEvPKfS1_Pfiii_param_2];
	ld.param.u32 	%r53, [_Z13optimizedGemmILi64ELi64ELi16ELi4ELi4EEvPKfS1_Pfiii_param_3];
	ld.param.u32 	%r54, [_Z13optimizedGemmILi64ELi64ELi16ELi4ELi4EEvPKfS1_Pfiii_param_4];
	ld.param.u32 	%r55, [_Z13optimizedGemmILi64ELi64ELi16ELi4ELi4EEvPKfS1_Pfiii_param_5];
	cvta.to.global.u64 	%rd1, %rd12;
	mov.u32 	%r1, %tid.x;
	mov.u32 	%r2, %tid.y;
	mov.u32 	%r56, %ctaid.y;
	shl.b32 	%r3, %r56, 6;
	shl.b32 	%r4, %r2, 2;
	add.s32 	%r5, %r3, %r4;
	mov.u32 	%r57, %ctaid.x;
	shl.b32 	%r6, %r57, 6;
	shl.b32 	%r7, %r1, 2;
	add.s32 	%r8, %r6, %r7;
	shl.b32 	%r58, %r2, 4;
	add.s32 	%r9, %r58, %r1;
	add.s32 	%r59, %r55, 15;
	shr.s32 	%r60, %r59, 31;
	shr.u32 	%r61, %r60, 28;
	add.s32 	%r62, %r59, %r61;
	shr.s32 	%r10, %r62, 4;
	setp.gt.u32 	%p1, %r9, 1023;
	@%p1 bra 	$L__BB0_9;
	mov.u32 	%r105, %r9;
$L__BB0_2:
	shr.u32 	%r12, %r105, 6;
	and.b32  	%r13, %r105, 63;
	add.s32 	%r14, %r13, %r3;
	setp.ge.s32 	%p2, %r12, %r55;
	setp.ge.s32 	%p3, %r14, %r53;
	or.pred  	%p4, %p2, %p3;
	@%p4 bra 	$L__BB0_4;
	ld.param.u64 	%rd33, [_Z13optimizedGemmILi64ELi64ELi16ELi4ELi4EEvPKfS1_Pfiii_param_0];
	mov.u32 	%r65, _ZZ13optimizedGemmILi64ELi64ELi16ELi4ELi4EEvPKfS1_PfiiiE2As;
	mad.lo.s32 	%r66, %r12, 272, %r65;
	shl.b32 	%r67, %r13, 2;
	add.s32 	%r64, %r66, %r67;
	mad.lo.s32 	%r68, %r14, %r55, %r12;
	mul.wide.u32 	%rd14, %r68, 4;
	add.s64 	%rd13, %rd33, %rd14;
	// begin inline asm
	cp.async.ca.shared.global [%r64], [%rd13], 4, 4;
	// end inline asm
$L__BB0_4:
	add.s32 	%r15, %r105, 256;
	setp.lt.u32 	%p5, %r105, 768;
	mov.u32 	%r105, %r15;
	@%p5 bra 	$L__BB0_2;
	mov.u32 	%r106, %r9;
$L__BB0_6:
	shr.u32 	%r17, %r106, 6;
	and.b32  	%r18, %r106, 63;
	add.s32 	%r19, %r18, %r6;
	setp.ge.s32 	%p6, %r17, %r55;
	setp.ge.s32 	%p7, %r19, %r54;
	or.pred  	%p8, %p6, %p7;
	@%p8 bra 	$L__BB0_8;
	ld.param.u64 	%rd35, [_Z13optimizedGemmILi64ELi64ELi16ELi4ELi4EEvPKfS1_Pfiii_param_1];
	mov.u32 	%r70, _ZZ13optimizedGemmILi64ELi64ELi16ELi4ELi4EEvPKfS1_PfiiiE2Bs;
	mad.lo.s32 	%r71, %r17, 272, %r70;
	shl.b32 	%r72, %r18, 2;
	add.s32 	%r69, %r71, %r72;
	mad.lo.s32 	%r73, %r17, %r54, %r19;
	mul.wide.s32 	%rd16, %r73, 4;
	add.s64 	%rd15, %rd35, %rd16;
	// begin inline asm
	cp.async.ca.shared.global [%r69], [%rd15], 4, 4;
	// end inline asm
$L__BB0_8:
	add.s32 	%r20, %r106, 256;
	setp.lt.u32 	%p9, %r106, 768;
	mov.u32 	%r106, %r20;
	@%p9 bra 	$L__BB0_6;
$L__BB0_9:
	// begin inline asm
	cp.async.commit_group;
	// end inline asm
	setp.lt.s32 	%p10, %r55, 1;
	mov.f32 	%f435, 0f00000000;
	mov.f32 	%f436, %f435;
	mov.f32 	%f437, %f435;
	mov.f32 	%f438, %f435;
	mov.f32 	%f439, %f435;
	mov.f32 	%f440, %f435;
	mov.f32 	%f441, %f435;
	mov.f32 	%f442, %f435;
	mov.f32 	%f443, %f435;
	mov.f32 	%f444, %f435;
	mov.f32 	%f445, %f435;
	mov.f32 	%f446, %f435;
	mov.f32 	%f447, %f435;
	mov.f32 	%f448, %f435;
	mov.f32 	%f449, %f435;
	mov.f32 	%f450, %f435;
	@%p10 bra 	$L__BB0_23;
	max.s32 	%r21, %r10, 1;
	mul.wide.u32 	%rd17, %r2, 16;
	cvt.u64.u32 	%rd18, %r1;
	add.s64 	%rd19, %rd17, %rd18;
	shr.u64 	%rd20, %rd19, 6;
	cvt.u16.u32 	%rs1, %r2;
	shl.b16 	%rs2, %rs1, 4;
	cvt.u16.u32 	%rs3, %r1;
	add.s16 	%rs4, %rs2, %rs3;
	cvt.u32.u16 	%r75, %rs4;
	and.b32  	%r76, %r75, 63;
	add.s32 	%r77, %r3, %r76;
	mul.lo.s32 	%r78, %r55, %r77;
	cvt.u64.u32 	%rd21, %r78;
	add.s64 	%rd2, %rd20, %rd21;
	shr.u32 	%r22, %r9, 6;
	mov.u32 	%r79, _ZZ13optimizedGemmILi64ELi64ELi16ELi4ELi4EEvPKfS1_PfiiiE2As;
	mad.lo.s32 	%r80, %r22, 272, %r79;
	and.b16  	%rs5, %rs4, 63;
	mul.wide.u16 	%r81, %rs5, 4;
	add.s32 	%r23, %r80, %r81;
	mov.b32 	%r107, 0;
	mov.f32 	%f435, 0f00000000;
	mov.u32 	%r108, %r107;
$L__BB0_11:
	add.s32 	%r26, %r107, 1;
	setp.ge.s32 	%p11, %r26, %r10;
	@%p11 bra 	$L__BB0_22;
	setp.gt.u32 	%p12, %r9, 1023;
	shl.b32 	%r27, %r107, 4;
	@%p12 bra 	$L__BB0_21;
	ld.param.u64 	%rd34, [_Z13optimizedGemmILi64ELi64ELi16ELi4ELi4EEvPKfS1_Pfiii_param_0];
	cvt.s64.s32 	%rd22, %r27;
	add.s64 	%rd23, %rd2, %rd22;
	shl.b64 	%rd24, %rd23, 2;
	add.s64 	%rd25, %rd34, %rd24;
	add.s64 	%rd37, %rd25, 64;
	xor.b32  	%r82, %r108, 1;
	mad.lo.s32 	%r110, %r82, 4352, %r23;
	add.s32 	%r109, %r22, %r27;
	mov.u32 	%r111, %r9;
$L__BB0_14:
	and.b32  	%r83, %r111, 63;
	add.s32 	%r84, %r109, 16;
	add.s32 	%r86, %r83, %r3;
	setp.ge.s32 	%p13, %r84, %r55;
	setp.ge.s32 	%p14, %r86, %r53;
	or.pred  	%p15, %p13, %p14;
	@%p15 bra 	$L__BB0_16;
	// begin inline asm
	cp.async.ca.shared.global [%r110], [%rd37], 4, 4;
	// end inline asm
$L__BB0_16:
	add.s32 	%r34, %r111, 256;
	add.s64 	%rd37, %rd37, 16;
	add.s32 	%r110, %r110, 1088;
	add.s32 	%r109, %r109, 4;
	setp.lt.u32 	%p16, %r111, 768;
	mov.u32 	%r111, %r34;
	@%p16 bra 	$L__BB0_14;
	add.s32 	%r30, %r27, 16;
	mov.u32 	%r112, %r9;
$L__BB0_18:
	shr.u32 	%r38, %r112, 6;
	and.b32  	%r39, %r112, 63;
	add.s32 	%r40, %r38, %r30;
	add.s32 	%r41, %r39, %r6;
	setp.ge.s32 	%p17, %r40, %r55;
	setp.ge.s32 	%p18, %r41, %r54;
	or.pred  	%p19, %p17, %p18;
	@%p19 bra 	$L__BB0_20;
	ld.param.u64 	%rd36, [_Z13optimizedGemmILi64ELi64ELi16ELi4ELi4EEvPKfS1_Pfiii_param_1];
	xor.b32  	%r89, %r108, 1;
	mov.u32 	%r90, _ZZ13optimizedGemmILi64ELi64ELi16ELi4ELi4EEvPKfS1_PfiiiE2Bs;
	mad.lo.s32 	%r91, %r89, 4352, %r90;
	mad.lo.s32 	%r92, %r38, 272, %r91;
	shl.b32 	%r93, %r39, 2;
	add.s32 	%r88, %r92, %r93;
	mad.lo.s32 	%r94, %r40, %r54, %r41;
	mul.wide.s32 	%rd28, %r94, 4;
	add.s64 	%rd27, %rd36, %rd28;
	// begin inline asm
	cp.async.ca.shared.global [%r88], [%rd27], 4, 4;
	// end inline asm
$L__BB0_20:
	add.s32 	%r42, %r112, 256;
	setp.lt.u32 	%p20, %r112, 768;
	mov.u32 	%r112, %r42;
	@%p20 bra 	$L__BB0_18;
$L__BB0_21:
	// begin inline asm
	cp.async.commit_group;
	// end inline asm
$L__BB0_22:
	xor.b32  	%r43, %r108, 1;
	// begin inline asm
	cp.async.wait_group 1;
	// end inline asm
	bar.sync 	0;
	mul.lo.s32 	%r95, %r108, 4352;
	mov.u32 	%r96, _ZZ13optimizedGemmILi64ELi64ELi16ELi4ELi4EEvPKfS1_PfiiiE2As;
	add.s32 	%r97, %r96, %r95;
	mov.u32 	%r98, _ZZ13optimizedGemmILi64ELi64ELi16ELi4ELi4EEvPKfS1_PfiiiE2Bs;
	add.s32 	%r99, %r98, %r95;
	shl.b32 	%r100, %r4, 2;
	add.s32 	%r101, %r97, %r100;
	ld.shared.f32 	%f51, [%r101];
	ld.shared.f32 	%f52, [%r101+4];
	ld.shared.f32 	%f53, [%r101+8];
	ld.shared.f32 	%f54, [%r101+12];
	shl.b32 	%r102, %r7, 2;
	add.s32 	%r103, %r99, %r102;
	ld.shared.f32 	%f55, [%r103];
	ld.shared.f32 	%f56, [%r103+4];
	ld.shared.f32 	%f57, [%r103+8];
	ld.shared.f32 	%f58, [%r103+12];
	fma.rn.f32 	%f59, %f51, %f55, %f442;
	fma.rn.f32 	%f60, %f51, %f56, %f441;
	fma.rn.f32 	%f61, %f51, %f57, %f440;
	fma.rn.f32 	%f62, %f51, %f58, %f439;
	fma.rn.f32 	%f63, %f52, %f55, %f438;
	fma.rn.f32 	%f64, %f52, %f56, %f437;
	fma.rn.f32 	%f65, %f52, %f57, %f436;
	fma.rn.f32 	%f66, %f52, %f58, %f435;
	fma.rn.f32 	%f67, %f53, %f55, %f443;
	fma.rn.f32 	%f68, %f53, %f56, %f444;
	fma.rn.f32 	%f69, %f53, %f57, %f445;
	fma.rn.f32 	%f70, %f53, %f58, %f446;
	fma.rn.f32 	%f71, %f54, %f55, %f447;
	fma.rn.f32 	%f72, %f54, %f56, %f448;
	fma.rn.f32 	%f73, %f54, %f57, %f449;
	fma.rn.f32 	%f74, %f54, %f58, %f450;
	ld.shared.f32 	%f75, [%r101+272];
	ld.shared.f32 	%f76, [%r101+276];
	ld.shared.f32 	%f77, [%r101+280];
	ld.shared.f32 	%f78, [%r101+284];
	ld.shared.f32 	%f79, [%r103+272];
	ld.shared.f32 	%f80, [%r103+276];
	ld.shared.f32 	%f81, [%r103+280];
	ld.shared.f32 	%f82, [%r103+284];
	fma.rn.f32 	%f83, %f75, %f79, %f59;
	fma.rn.f32 	%f84, %f75, %f80, %f60;
	fma.rn.f32 	%f85, %f75, %f81, %f61;
	fma.rn.f32 	%f86, %f75, %f82, %f62;
	fma.rn.f32 	%f87, %f76, %f79, %f63;
	fma.rn.f32 	%f88, %f76, %f80, %f64;
	fma.rn.f32 	%f89, %f76, %f81, %f65;
	fma.rn.f32 	%f90, %f76, %f82, %f66;
	fma.rn.f32 	%f91, %f77, %f79, %f67;
	fma.rn.f32 	%f92, %f77, %f80, %f68;
	fma.rn.f32 	%f93, %f77, %f81, %f69;
	fma.rn.f32 	%f94, %f77, %f82, %f70;
	fma.rn.f32 	%f95, %f78, %f79, %f71;
	fma.rn.f32 	%f96, %f78, %f80, %f72;
	fma.rn.f32 	%f97, %f78, %f81, %f73;
	fma.rn.f32 	%f98, %f78, %f82, %f74;
	ld.shared.f32 	%f99, [%r101+544];
	ld.shared.f32 	%f100, [%r101+548];
	ld.shared.f32 	%f101, [%r101+552];
	ld.shared.f32 	%f102, [%r101+556];
	ld.shared.f32 	%f103, [%r103+544];
	ld.shared.f32 	%f104, [%r103+548];
	ld.shared.f32 	%f105, [%r103+552];
	ld.shared.f32 	%f106, [%r103+556];
	fma.rn.f32 	%f107, %f99, %f103, %f83;
	fma.rn.f32 	%f108, %f99, %f104, %f84;
	fma.rn.f32 	%f109, %f99, %f105, %f85;
	fma.rn.f32 	%f110, %f99, %f106, %f86;
	fma.rn.f32 	%f111, %f100, %f103, %f87;
	fma.rn.f32 	%f112, %f100, %f104, %f88;
	fma.rn.f32 	%f113, %f100, %f105, %f89;
	fma.rn.f32 	%f114, %f100, %f106, %f90;
	fma.rn.f32 	%f115, %f101, %f103, %f91;
	fma.rn.f32 	%f116, %f101, %f104, %f92;
	fma.rn.f32 	%f117, %f101, %f105, %f93;
	fma.rn.f32 	%f118, %f101, %f106, %f94;
	fma.rn.f32 	%f119, %f102, %f103, %f95;
	fma.rn.f32 	%f120, %f102, %f104, %f96;
	fma.rn.f32 	%f121, %f102, %f105, %f97;
	fma.rn.f32 	%f122, %f102, %f106, %f98;
	ld.shared.f32 	%f123, [%r101+816];
	ld.shared.f32 	%f124, [%r101+820];
	ld.shared.f32 	%f125, [%r101+824];
	ld.shared.f32 	%f126, [%r101+828];
	ld.shared.f32 	%f127, [%r103+816];
	ld.shared.f32 	%f128, [%r103+820];
	ld.shared.f32 	%f129, [%r103+824];
	ld.shared.f32 	%f130, [%r103+828];
	fma.rn.f32 	%f131, %f123, %f127, %f107;
	fma.rn.f32 	%f132, %f123, %f128, %f108;
	fma.rn.f32 	%f133, %f123, %f129, %f109;
	fma.rn.f32 	%f134, %f123, %f130, %f110;
	fma.rn.f32 	%f135, %f124, %f127, %f111;
	fma.rn.f32 	%f136, %f124, %f128, %f112;
	fma.rn.f32 	%f137, %f124, %f129, %f113;
	fma.rn.f32 	%f138, %f124, %f130, %f114;
	fma.rn.f32 	%f139, %f125, %f127, %f115;
	fma.rn.f32 	%f140, %f125, %f128, %f116;
	fma.rn.f32 	%f141, %f125, %f129, %f117;
	fma.rn.f32 	%f142, %f125, %f130, %f118;
	fma.rn.f32 	%f143, %f126, %f127, %f119;
	fma.rn.f32 	%f144, %f126, %f128, %f120;
	fma.rn.f32 	%f145, %f126, %f129, %f121;
	fma.rn.f32 	%f146, %f126, %f130, %f122;
	ld.shared.f32 	%f147, [%r101+1088];
	ld.shared.f32 	%f148, [%r101+1092];
	ld.shared.f32 	%f149, [%r101+1096];
	ld.shared.f32 	%f150, [%r101+1100];
	ld.shared.f32 	%f151, [%r103+1088];
	ld.shared.f32 	%f152, [%r103+1092];
	ld.shared.f32 	%f153, [%r103+1096];
	ld.shared.f32 	%f154, [%r103+1100];
	fma.rn.f32 	%f155, %f147, %f151, %f131;
	fma.rn.f32 	%f156, %f147, %f152, %f132;
	fma.rn.f32 	%f157, %f147, %f153, %f133;
	fma.rn.f32 	%f158, %f147, %f154, %f134;
	fma.rn.f32 	%f159, %f148, %f151, %f135;
	fma.rn.f32 	%f160, %f148, %f152, %f136;
	fma.rn.f32 	%f161, %f148, %f153, %f137;
	fma.rn.f32 	%f162, %f148, %f154, %f138;
	fma.rn.f32 	%f163, %f149, %f151, %f139;
	fma.rn.f32 	%f164, %f149, %f152, %f140;
	fma.rn.f32 	%f165, %f149, %f153, %f141;
	fma.rn.f32 	%f166, %f149, %f154, %f142;
	fma.rn.f32 	%f167, %f150, %f151, %f143;
	fma.rn.f32 	%f168, %f150, %f152, %f144;
	fma.rn.f32 	%f169, %f150, %f153, %f145;
	fma.rn.f32 	%f170, %f150, %f154, %f146;
	ld.shared.f32 	%f171, [%r101+1360];
	ld.shared.f32 	%f172, [%r101+1364];
	ld.shared.f32 	%f173, [%r101+1368];
	ld.shared.f32 	%f174, [%r101+1372];
	ld.shared.f32 	%f175, [%r103+1360];
	ld.shared.f32 	%f176, [%r103+1364];
	ld.shared.f32 	%f177, [%r103+1368];
	ld.shared.f32 	%f178, [%r103+1372];
	fma.rn.f32 	%f179, %f171, %f175, %f155;
	fma.rn.f32 	%f180, %f171, %f176, %f156;
	fma.rn.f32 	%f181, %f171, %f177, %f157;
	fma.rn.f32 	%f182, %f171, %f178, %f158;
	fma.rn.f32 	%f183, %f172, %f175, %f159;
	fma.rn.f32 	%f184, %f172, %f176, %f160;
	fma.rn.f32 	%f185, %f172, %f177, %f161;
	fma.rn.f32 	%f186, %f172, %f178, %f162;
	fma.rn.f32 	%f187, %f173, %f175, %f163;
	fma.rn.f32 	%f188, %f173, %f176, %f164;
	fma.rn.f32 	%f189, %f173, %f177, %f165;
	fma.rn.f32 	%f190, %f173, %f178, %f166;
	fma.rn.f32 	%f191, %f174, %f175, %f167;
	fma.rn.f32 	%f192, %f174, %f176, %f168;
	fma.rn.f32 	%f193, %f174, %f177, %f169;
	fma.rn.f32 	%f194, %f174, %f178, %f170;
	ld.shared.f32 	%f195, [%r101+1632];
	ld.shared.f32 	%f196, [%r101+1636];
	ld.shared.f32 	%f197, [%r101+1640];
	ld.shared.f32 	%f198, [%r101+1644];
	ld.shared.f32 	%f199, [%r103+1632];
	ld.shared.f32 	%f200, [%r103+1636];
	ld.shared.f32 	%f201, [%r103+1640];
	ld.shared.f32 	%f202, [%r103+1644];
	fma.rn.f32 	%f203, %f195, %f199, %f179;
	fma.rn.f32 	%f204, %f195, %f200, %f180;
	fma.rn.f32 	%f205, %f195, %f201, %f181;
	fma.rn.f32 	%f206, %f195, %f202, %f182;
	fma.rn.f32 	%f207, %f196, %f199, %f183;
	fma.rn.f32 	%f208, %f196, %f200, %f184;
	fma.rn.f32 	%f209, %f196, %f201, %f185;
	fma.rn.f32 	%f210, %f196, %f202, %f186;
	fma.rn.f32 	%f211, %f197, %f199, %f187;
	fma.rn.f32 	%f212, %f197, %f200, %f188;
	fma.rn.f32 	%f213, %f197, %f201, %f189;
	fma.rn.f32 	%f214, %f197, %f202, %f190;
	fma.rn.f32 	%f215, %f198, %f199, %f191;
	fma.rn.f32 	%f216, %f198, %f200, %f192;
	fma.rn.f32 	%f217, %f198, %f201, %f193;
	fma.rn.f32 	%f218, %f198, %f202, %f194;
	ld.shared.f32 	%f219, [%r101+1904];
	ld.shared.f32 	%f220, [%r101+1908];
	ld.shared.f32 	%f221, [%r101+1912];
	ld.shared.f32 	%f222, [%r101+1916];
	ld.shared.f32 	%f223, [%r103+1904];
	ld.shared.f32 	%f224, [%r103+1908];
	ld.shared.f32 	%f225, [%r103+1912];
	ld.shared.f32 	%f226, [%r103+1916];
	fma.rn.f32 	%f227, %f219, %f223, %f203;
	fma.rn.f32 	%f228, %f219, %f224, %f204;
	fma.rn.f32 	%f229, %f219, %f225, %f205;
	fma.rn.f32 	%f230, %f219, %f226, %f206;
	fma.rn.f32 	%f231, %f220, %f223, %f207;
	fma.rn.f32 	%f232, %f220, %f224, %f208;
	fma.rn.f32 	%f233, %f220, %f225, %f209;
	fma.rn.f32 	%f234, %f220, %f226, %f210;
	fma.rn.f32 	%f235, %f221, %f223, %f211;
	fma.rn.f32 	%f236, %f221, %f224, %f212;
	fma.rn.f32 	%f237, %f221, %f225, %f213;
	fma.rn.f32 	%f238, %f221, %f226, %f214;
	fma.rn.f32 	%f239, %f222, %f223, %f215;
	fma.rn.f32 	%f240, %f222, %f224, %f216;
	fma.rn.f32 	%f241, %f222, %f225, %f217;
	fma.rn.f32 	%f242, %f222, %f226, %f218;
	ld.shared.f32 	%f243, [%r101+2176];
	ld.shared.f32 	%f244, [%r101+2180];
	ld.shared.f32 	%f245, [%r101+2184];
	ld.shared.f32 	%f246, [%r101+2188];
	ld.shared.f32 	%f247, [%r103+2176];
	ld.shared.f32 	%f248, [%r103+2180];
	ld.shared.f32 	%f249, [%r103+2184];
	ld.shared.f32 	%f250, [%r103+2188];
	fma.rn.f32 	%f251, %f243, %f247, %f227;
	fma.rn.f32 	%f252, %f243, %f248, %f228;
	fma.rn.f32 	%f253, %f243, %f249, %f229;
	fma.rn.f32 	%f254, %f243, %f250, %f230;
	fma.rn.f32 	%f255, %f244, %f247, %f231;
	fma.rn.f32 	%f256, %f244, %f248, %f232;
	fma.rn.f32 	%f257, %f244, %f249, %f233;
	fma.rn.f32 	%f258, %f244, %f250, %f234;
	fma.rn.f32 	%f259, %f245, %f247, %f235;
	fma.rn.f32 	%f260, %f245, %f248, %f236;
	fma.rn.f32 	%f261, %f245, %f249, %f237;
	fma.rn.f32 	%f262, %f245, %f250, %f238;
	fma.rn.f32 	%f263, %f246, %f247, %f239;
	fma.rn.f32 	%f264, %f246, %f248, %f240;
	fma.rn.f32 	%f265, %f246, %f249, %f241;
	fma.rn.f32 	%f266, %f246, %f250, %f242;
	ld.shared.f32 	%f267, [%r101+2448];
	ld.shared.f32 	%f268, [%r101+2452];
	ld.shared.f32 	%f269, [%r101+2456];
	ld.shared.f32 	%f270, [%r101+2460];
	ld.shared.f32 	%f271, [%r103+2448];
	ld.shared.f32 	%f272, [%r103+2452];
	ld.shared.f32 	%f273, [%r103+2456];
	ld.shared.f32 	%f274, [%r103+2460];
	fma.rn.f32 	%f275, %f267, %f271, %f251;
	fma.rn.f32 	%f276, %f267, %f272, %f252;
	fma.rn.f32 	%f277, %f267, %f273, %f253;
	fma.rn.f32 	%f278, %f267, %f274, %f254;
	fma.rn.f32 	%f279, %f268, %f271, %f255;
	fma.rn.f32 	%f280, %f268, %f272, %f256;
	fma.rn.f32 	%f281, %f268, %f273, %f257;
	fma.rn.f32 	%f282, %f268, %f274, %f258;
	fma.rn.f32 	%f283, %f269, %f271, %f259;
	fma.rn.f32 	%f284, %f269, %f272, %f260;
	fma.rn.f32 	%f285, %f269, %f273, %f261;
	fma.rn.f32 	%f286, %f269, %f274, %f262;
	fma.rn.f32 	%f287, %f270, %f271, %f263;
	fma.rn.f32 	%f288, %f270, %f272, %f264;
	fma.rn.f32 	%f289, %f270, %f273, %f265;
	fma.rn.f32 	%f290, %f270, %f274, %f266;
	ld.shared.f32 	%f291, [%r101+2720];
	ld.shared.f32 	%f292, [%r101+2724];
	ld.shared.f32 	%f293, [%r101+2728];
	ld.shared.f32 	%f294, [%r101+2732];
	ld.shared.f32 	%f295, [%r103+2720];
	ld.shared.f32 	%f296, [%r103+2724];
	ld.shared.f32 	%f297, [%r103+2728];
	ld.shared.f32 	%f298, [%r103+2732];
	fma.rn.f32 	%f299, %f291, %f295, %f275;
	fma.rn.f32 	%f300, %f291, %f296, %f276;
	fma.rn.f32 	%f301, %f291, %f297, %f277;
	fma.rn.f32 	%f302, %f291, %f298, %f278;
	fma.rn.f32 	%f303, %f292, %f295, %f279;
	fma.rn.f32 	%f304, %f292, %f296, %f280;
	fma.rn.f32 	%f305, %f292, %f297, %f281;
	fma.rn.f32 	%f306, %f292, %f298, %f282;
	fma.rn.f32 	%f307, %f293, %f295, %f283;
	fma.rn.f32 	%f308, %f293, %f296, %f284;
	fma.rn.f32 	%f309, %f293, %f297, %f285;
	fma.rn.f32 	%f310, %f293, %f298, %f286;
	fma.rn.f32 	%f311, %f294, %f295, %f287;
	fma.rn.f32 	%f312, %f294, %f296, %f288;
	fma.rn.f32 	%f313, %f294, %f297, %f289;
	fma.rn.f32 	%f314, %f294, %f298, %f290;
	ld.shared.f32 	%f315, [%r101+2992];
	ld.shared.f32 	%f316, [%r101+2996];
	ld.shared.f32 	%f317, [%r101+3000];
	ld.shared.f32 	%f318, [%r101+3004];
	ld.shared.f32 	%f319, [%r103+2992];
	ld.shared.f32 	%f320, [%r103+2996];
	ld.shared.f32 	%f321, [%r103+3000];
	ld.shared.f32 	%f322, [%r103+3004];
	fma.rn.f32 	%f323, %f315, %f319, %f299;
	fma.rn.f32 	%f324, %f315, %f320, %f300;
	fma.rn.f32 	%f325, %f315, %f321, %f301;
	fma.rn.f32 	%f326, %f315, %f322, %f302;
	fma.rn.f32 	%f327, %f316, %f319, %f303;
	fma.rn.f32 	%f328, %f316, %f320, %f304;
	fma.rn.f32 	%f329, %f316, %f321, %f305;
	fma.rn.f32 	%f330, %f316, %f322, %f306;
	fma.rn.f32 	%f331, %f317, %f319, %f307;
	fma.rn.f32 	%f332, %f317, %f320, %f308;
	fma.rn.f32 	%f333, %f317, %f321, %f309;
	fma.rn.f32 	%f334, %f317, %f322, %f310;
	fma.rn.f32 	%f335, %f318, %f319, %f311;
	fma.rn.f32 	%f336, %f318, %f320, %f312;
	fma.rn.f32 	%f337, %f318, %f321, %f313;
	fma.rn.f32 	%f338, %f318, %f322, %f314;
	ld.shared.f32 	%f339, [%r101+3264];
	ld.shared.f32 	%f340, [%r101+3268];
	ld.shared.f32 	%f341, [%r101+3272];
	ld.shared.f32 	%f342, [%r101+3276];
	ld.shared.f32 	%f343, [%r103+3264];
	ld.shared.f32 	%f344, [%r103+3268];
	ld.shared.f32 	%f345, [%r103+3272];
	ld.shared.f32 	%f346, [%r103+3276];
	fma.rn.f32 	%f347, %f339, %f343, %f323;
	fma.rn.f32 	%f348, %f339, %f344, %f324;
	fma.rn.f32 	%f349, %f339, %f345, %f325;
	fma.rn.f32 	%f350, %f339, %f346, %f326;
	fma.rn.f32 	%f351, %f340, %f343, %f327;
	fma.rn.f32 	%f352, %f340, %f344, %f328;
	fma.rn.f32 	%f353, %f340, %f345, %f329;
	fma.rn.f32 	%f354, %f340, %f346, %f330;
	fma.rn.f32 	%f355, %f341, %f343, %f331;
	fma.rn.f32 	%f356, %f341, %f344, %f332;
	fma.rn.f32 	%f357, %f341, %f345, %f333;
	fma.rn.f32 	%f358, %f341, %f346, %f334;
	fma.rn.f32 	%f359, %f342, %f343, %f335;
	fma.rn.f32 	%f360, %f342, %f344, %f336;
	fma.rn.f32 	%f361, %f342, %f345, %f337;
	fma.rn.f32 	%f362, %f342, %f346, %f338;
	ld.shared.f32 	%f363, [%r101+3536];
	ld.shared.f32 	%f364, [%r101+3540];
	ld.shared.f32 	%f365, [%r101+3544];
	ld.shared.f32 	%f366, [%r101+3548];
	ld.shared.f32 	%f367, [%r103+3536];
	ld.shared.f32 	%f368, [%r103+3540];
	ld.shared.f32 	%f369, [%r103+3544];
	ld.shared.f32 	%f370, [%r103+3548];
	fma.rn.f32 	%f371, %f363, %f367, %f347;
	fma.rn.f32 	%f372, %f363, %f368, %f348;
	fma.rn.f32 	%f373, %f363, %f369, %f349;
	fma.rn.f32 	%f374, %f363, %f370, %f350;
	fma.rn.f32 	%f375, %f364, %f367, %f351;
	fma.rn.f32 	%f376, %f364, %f368, %f352;
	fma.rn.f32 	%f377, %f364, %f369, %f353;
	fma.rn.f32 	%f378, %f364, %f370, %f354;
	fma.rn.f32 	%f379, %f365, %f367, %f355;
	fma.rn.f32 	%f380, %f365, %f368, %f356;
	fma.rn.f32 	%f381, %f365, %f369, %f357;
	fma.rn.f32 	%f382, %f365, %f370, %f358;
	fma.rn.f32 	%f383, %f366, %f367, %f359;
	fma.rn.f32 	%f384, %f366, %f368, %f360;
	fma.rn.f32 	%f385, %f366, %f369, %f361;
	fma.rn.f32 	%f386, %f366, %f370, %f362;
	ld.shared.f32 	%f387, [%r101+3808];
	ld.shared.f32 	%f388, [%r101+3812];
	ld.shared.f32 	%f389, [%r101+3816];
	ld.shared.f32 	%f390, [%r101+3820];
	ld.shared.f32 	%f391, [%r103+3808];
	ld.shared.f32 	%f392, [%r103+3812];
	ld.shared.f32 	%f393, [%r103+3816];
	ld.shared.f32 	%f394, [%r103+3820];
	fma.rn.f32 	%f395, %f387, %f391, %f371;
	fma.rn.f32 	%f396, %f387, %f392, %f372;
	fma.rn.f32 	%f397, %f387, %f393, %f373;
	fma.rn.f32 	%f398, %f387, %f394, %f374;
	fma.rn.f32 	%f399, %f388, %f391, %f375;
	fma.rn.f32 	%f400, %f388, %f392, %f376;
	fma.rn.f32 	%f401, %f388, %f393, %f377;
	fma.rn.f32 	%f402, %f388, %f394, %f378;
	fma.rn.f32 	%f403, %f389, %f391, %f379;
	fma.rn.f32 	%f404, %f389, %f392, %f380;
	fma.rn.f32 	%f405, %f389, %f393, %f381;
	fma.rn.f32 	%f406, %f389, %f394, %f382;
	fma.rn.f32 	%f407, %f390, %f391, %f383;
	fma.rn.f32 	%f408, %f390, %f392, %f384;
	fma.rn.f32 	%f409, %f390, %f393, %f385;
	fma.rn.f32 	%f410, %f390, %f394, %f386;
	ld.shared.f32 	%f411, [%r101+4080];
	ld.shared.f32 	%f412, [%r101+4084];
	ld.shared.f32 	%f413, [%r101+4088];
	ld.shared.f32 	%f414, [%r101+4092];
	ld.shared.f32 	%f415, [%r103+4080];
	ld.shared.f32 	%f416, [%r103+4084];
	ld.shared.f32 	%f417, [%r103+4088];
	ld.shared.f32 	%f418, [%r103+4092];
	fma.rn.f32 	%f442, %f411, %f415, %f395;
	fma.rn.f32 	%f441, %f411, %f416, %f396;
	fma.rn.f32 	%f440, %f411, %f417, %f397;
	fma.rn.f32 	%f439, %f411, %f418, %f398;
	fma.rn.f32 	%f438, %f412, %f415, %f399;
	fma.rn.f32 	%f437, %f412, %f416, %f400;
	fma.rn.f32 	%f436, %f412, %f417, %f401;
	fma.rn.f32 	%f435, %f412, %f418, %f402;
	fma.rn.f32 	%f443, %f413, %f415, %f403;
	fma.rn.f32 	%f444, %f413, %f416, %f404;
	fma.rn.f32 	%f445, %f413, %f417, %f405;
	fma.rn.f32 	%f446, %f413, %f418, %f406;
	fma.rn.f32 	%f447, %f414, %f415, %f407;
	fma.rn.f32 	%f448, %f414, %f416, %f408;
	fma.rn.f32 	%f449, %f414, %f417, %f409;
	fma.rn.f32 	%f450, %f414, %f418, %f410;
	bar.sync 	0;
	setp.ne.s32 	%p21, %r26, %r21;
	mov.u32 	%r107, %r26;
	mov.u32 	%r108, %r43;
	@%p21 bra 	$L__BB0_11;
$L__BB0_23:
	setp.ge.s32 	%p22, %r5, %r53;
	mad.lo.s32 	%r44, %r5, %r54, %r8;
	setp.ge.s32 	%p23, %r8, %r54;
	mul.wide.s32 	%rd29, %r44, 4;
	add.s64 	%rd6, %rd1, %rd29;
	or.pred  	%p24, %p22, %p23;
	@%p24 bra 	$L__BB0_25;
	st.global.f32 	[%rd6], %f442;
$L__BB0_25:
	setp.ge.s32 	%p25, %r5, %r53;
	add.s32 	%r45, %r8, 1;
	setp.ge.s32 	%p26, %r45, %r54;
	or.pred  	%p27, %p25, %p26;
	@%p27 bra 	$L__BB0_27;
	st.global.f32 	[%rd6+4], %f441;
$L__BB0_27:
	setp.ge.s32 	%p28, %r5, %r53;
	add.s32 	%r46, %r8, 2;
	setp.ge.s32 	%p29, %r46, %r54;
	or.pred  	%p30, %p28, %p29;
	@%p30 bra 	$L__BB0_29;
	st.global.f32 	[%rd6+8], %f440;
$L__BB0_29:
	setp.ge.s32 	%p31, %r5, %r53;
	add.s32 	%r47, %r8, 3;
	setp.ge.s32 	%p32, %r47, %r54;
	or.pred  	%p33, %p31, %p32;
	@%p33 bra 	$L__BB0_31;
	st.global.f32 	[%rd6+12], %f439;
$L__BB0_31:
	setp.ge.s32 	%p34, %r8, %r54;
	add.s32 	%r48, %r5, 1;
	setp.ge.s32 	%p35, %r48, %r53;
	add.s32 	%r49, %r44, %r54;
	mul.wide.s32 	%rd30, %r49, 4;
	add.s64 	%rd7, %rd1, %rd30;
	or.pred  	%p36, %p35, %p34;
	@%p36 bra 	$L__BB0_33;
	st.global.f32 	[%rd7], %f438;
$L__BB0_33:
	setp.ge.s32 	%p37, %r48, %r53;
	setp.ge.s32 	%p38, %r45, %r54;
	or.pred  	%p39, %p37, %p38;
	@%p39 bra 	$L__BB0_35;
	st.global.f32 	[%rd7+4], %f437;
$L__BB0_35:
	setp.ge.s32 	%p40, %r48, %r53;
	setp.ge.s32 	%p41, %r46, %r54;
	or.pred  	%p42, %p40, %p41;
	@%p42 bra 	$L__BB0_37;
	st.global.f32 	[%rd7+8], %f436;
$L__BB0_37:
	setp.ge.s32 	%p43, %r48, %r53;
	setp.ge.s32 	%p44, %r47, %r54;
	or.pred  	%p45, %p43, %p44;
	@%p45 bra 	$L__BB0_39;
	st.global.f32 	[%rd7+12], %f435;
$L__BB0_39:
	setp.ge.s32 	%p46, %r8, %r54;
	add.s32 	%r50, %r5, 2;
	setp.ge.s32 	%p47, %r50, %r53;
	add.s32 	%r51, %r49, %r54;
	mul.wide.s32 	%rd31, %r51, 4;
	add.s64 	%rd8, %rd1, %rd31;
	or.pred  	%p48, %p47, %p46;
	@%p48 bra 	$L__BB0_41;
	st.global.f32 	[%rd8], %f443;
$L__BB0_41:
	setp.ge.s32 	%p49, %r50, %r53;
	setp.ge.s32 	%p50, %r45, %r54;
	or.pred  	%p51, %p49, %p50;
	@%p51 bra 	$L__BB0_43;
	st.global.f32 	[%rd8+4], %f444;
$L__BB0_43:
	setp.ge.s32 	%p52, %r50, %r53;
	setp.ge.s32 	%p53, %r46, %r54;
	or.pred  	%p54, %p52, %p53;
	@%p54 bra 	$L__BB0_45;
	st.global.f32 	[%rd8+8], %f445;
$L__BB0_45:
	setp.ge.s32 	%p55, %r50, %r53;
	setp.ge.s32 	%p56, %r47, %r54;
	or.pred  	%p57, %p55, %p56;
	@%p57 bra 	$L__BB0_47;
	st.global.f32 	[%rd8+12], %f446;
$L__BB0_47:
	setp.ge.s32 	%p58, %r8, %r54;
	add.s32 	%r52, %r5, 3;
	setp.ge.s32 	%p59, %r52, %r53;
	add.s32 	%r104, %r51, %r54;
	mul.wide.s32 	%rd32, %r104, 4;
	add.s64 	%rd9, %rd1, %rd32;
	or.pred  	%p60, %p59, %p58;
	@%p60 bra 	$L__BB0_49;
	st.global.f32 	[%rd9], %f447;
$L__BB0_49:
	setp.ge.s32 	%p61, %r52, %r53;
	setp.ge.s32 	%p62, %r45, %r54;
	or.pred  	%p63, %p61, %p62;
	@%p63 bra 	$L__BB0_51;
	st.global.f32 	[%rd9+4], %f448;
$L__BB0_51:
	setp.ge.s32 	%p64, %r52, %r53;
	setp.ge.s32 	%p65, %r46, %r54;
	or.pred  	%p66, %p64, %p65;
	@%p66 bra 	$L__BB0_53;
	st.global.f32 	[%rd9+8], %f449;
$L__BB0_53:
	setp.ge.s32 	%p67, %r52, %r53;
	setp.ge.s32 	%p68, %r47, %r54;
	or.pred  	%p69, %p67, %p68;
	@%p69 bra 	$L__BB0_55;
	st.global.f32 	[%rd9+12], %f450;
$L__BB0_55:
	ret;

}


// ===== COMPILED SASS (sm_100) =====

	.target	sm_100

	.elftype	@"ET_EXEC"


//--------------------- .note.nv.tkinfo           --------------------------
	.section	.note.nv.tkinfo,"",@"SHT_NOTE"
	.sectionflags	@"SHF_NOTE_NV_TKINFO"
	.tkinfo
        /*0018*/ 	.word	0x00000002
        /*0030*/ 	.string	""
        /*0030*/ 	.string	"ptxas"
        /*0030*/ 	.string	"Cuda compilation tools, release 13.0, V13.0.88"
        /*0030*/ 	.string	"Build cuda_13.0.r13.0/compiler.36424714_0"
        /*0030*/ 	.string	"-arch sm_100 -m 64 "



//--------------------- .note.nv.cuinfo           --------------------------
	.section	.note.nv.cuinfo,"",@"SHT_NOTE"
	.sectionflags	@"SHF_NOTE_NV_CUINFO"
        /*0018*/ 	.short	0x0002
        /*001a*/ 	.short	0x0064
        /*001c*/ 	.short	0x0082
	.zero		2


//--------------------- .nv.info                  --------------------------
	.section	.nv.info,"",@"SHT_CUDA_INFO"
	.align	4


	//----- nvinfo : EIATTR_REGCOUNT
	.align		4
        /*0000*/ 	.byte	0x04, 0x2f
        /*0002*/ 	.short	(.L_1 - .L_0)
	.align		4
.L_0:
        /*0004*/ 	.word	index@(_Z13optimizedGemmILi64ELi64ELi16ELi4ELi4EEvPKfS1_Pfiii)
        /*0008*/ 	.word	0x00000030


	//----- nvinfo : EIATTR_FRAME_SIZE
	.align		4
.L_1:
        /*000c*/ 	.byte	0x04, 0x11
        /*000e*/ 	.short	(.L_3 - .L_2)
	.align		4
.L_2:
        /*0010*/ 	.word	index@(_Z13optimizedGemmILi64ELi64ELi16ELi4ELi4EEvPKfS1_Pfiii)
        /*0014*/ 	.word	0x00000000


	//----- nvinfo : EIATTR_MIN_STACK_SIZE
	.align		4
.L_3:
        /*0018*/ 	.byte	0x04, 0x12
        /*001a*/ 	.short	(.L_5 - .L_4)
	.align		4
.L_4:
        /*001c*/ 	.word	index@(_Z13optimizedGemmILi64ELi64ELi16ELi4ELi4EEvPKfS1_Pfiii)
        /*0020*/ 	.word	0x00000000
.L_5:


//--------------------- .nv.compat                --------------------------
	.section	.nv.compat,"",@"SHT_CUDA_COMPAT_INFO"
	.align	4
        /*0000*/ 	.byte	0x02, 0x09, 0x00, 0x00, 0x02, 0x02, 0x01, 0x00, 0x02, 0x05, 0x05, 0x00, 0x03, 0x07, 0x01, 0x01
        /*0010*/ 	.byte	0x02, 0x03, 0x00, 0x00, 0x02, 0x06, 0x01, 0x00, 0x04, 0x0b, 0x08, 0x00, 0x09, 0x00, 0x00, 0x00
        /*0020*/ 	.byte	0x00, 0x00, 0x00, 0x00


//--------------------- .nv.info._Z13optimizedGemmILi64ELi64ELi16ELi4ELi4EEvPKfS1_Pfiii --------------------------
	.section	.nv.info._Z13optimizedGemmILi64ELi64ELi16ELi4ELi4EEvPKfS1_Pfiii,"",@"SHT_CUDA_INFO"
	.sectionflags	@""
	.align	4


	//----- nvinfo : EIATTR_CUDA_API_VERSION
	.align		4
        /*0000*/ 	.byte	0x04, 0x37
        /*0002*/ 	.short	(.L_7 - .L_6)
.L_6:
        /*0004*/ 	.word	0x00000082


	//----- nvinfo : EIATTR_KPARAM_INFO
	.align		4
.L_7:
        /*0008*/ 	.byte	0x04, 0x17
        /*000a*/ 	.short	(.L_9 - .L_8)
.L_8:
        /*000c*/ 	.word	0x00000000
        /*0010*/ 	.short	0x0005
        /*0012*/ 	.short	0x0020
        /*0014*/ 	.byte	0x00, 0xf0, 0x11, 0x00


	//----- nvinfo : EIATTR_KPARAM_INFO
	.align		4
.L_9:
        /*0018*/ 	.byte	0x04, 0x17
        /*001a*/ 	.short	(.L_11 - .L_10)
.L_10:
        /*001c*/ 	.word	0x00000000
        /*0020*/ 	.short	0x0004
        /*0022*/ 	.short	0x001c
        /*0024*/ 	.byte	0x00, 0xf0, 0x11, 0x00


	//----- nvinfo : EIATTR_KPARAM_INFO
	.align		4
.L_11:
        /*0028*/ 	.byte	0x04, 0x17
        /*002a*/ 	.short	(.L_13 - .L_12)
.L_12:
        /*002c*/ 	.word	0x00000000
        /*0030*/ 	.short	0x0003
        /*0032*/ 	.short	0x0018
        /*0034*/ 	.byte	0x00, 0xf0, 0x11, 0x00


	//----- nvinfo : EIATTR_KPARAM_INFO
	.align		4
.L_13:
        /*0038*/ 	.byte	0x04, 0x17
        /*003a*/ 	.short	(.L_15 - .L_14)
.L_14:
        /*003c*/ 	.word	0x00000000
        /*0040*/ 	.short	0x0002
        /*0042*/ 	.short	0x0010
        /*0044*/ 	.byte	0x00, 0xf5, 0x21, 0x00


	//----- nvinfo : EIATTR_KPARAM_INFO
	.align		4
.L_15:
        /*0048*/ 	.byte	0x04, 0x17
        /*004a*/ 	.short	(.L_17 - .L_16)
.L_16:
        /*004c*/ 	.word	0x00000000
        /*0050*/ 	.short	0x0001
        /*0052*/ 	.short	0x0008
        /*0054*/ 	.byte	0x00, 0xf5, 0x21, 0x00


	//----- nvinfo : EIATTR_KPARAM_INFO
	.align		4
.L_17:
        /*0058*/ 	.byte	0x04, 0x17
        /*005a*/ 	.short	(.L_19 - .L_18)
.L_18:
        /*005c*/ 	.word	0x00000000
        /*0060*/ 	.short	0x0000
        /*0062*/ 	.short	0x0000
        /*0064*/ 	.byte	0x00, 0xf5, 0x21, 0x00


	//----- nvinfo : EIATTR_SPARSE_MMA_MASK
	.align		4
.L_19:
        /*0068*/ 	.byte	0x03, 0x50
        /*006a*/ 	.short	0x0000


	//----- nvinfo : EIATTR_MAXREG_COUNT
	.align		4
        /*006c*/ 	.byte	0x03, 0x1b
        /*006e*/ 	.short	0x00ff


	//----- nvinfo : EIATTR_NUM_BARRIERS
	.align		4
        /*0070*/ 	.byte	0x02, 0x4c
        /*0072*/ 	.byte	0x01
	.zero		1


	//----- nvinfo : EIATTR_MERCURY_ISA_VERSION
	.align		4
        /*0074*/ 	.byte	0x03, 0x5f
        /*0076*/ 	.short	0x0101


	//----- nvinfo : EIATTR_VRC_CTA_INIT_COUNT
	.align		4
        /*0078*/ 	.byte	0x02, 0x4a
	.zero		1
	.zero		1


	//----- nvinfo : EIATTR_EXIT_INSTR_OFFSETS
	.align		4
        /*007c*/ 	.byte	0x04, 0x1c
        /*007e*/ 	.short	(.L_21 - .L_20)


	//   ....[0]....
.L_20:
        /*0080*/ 	.word	0x000021b0


	//   ....[1]....
        /*0084*/ 	.word	0x000021d0


	//----- nvinfo : EIATTR_CRS_STACK_SIZE
	.align		4
.L_21:
        /*0088*/ 	.byte	0x04, 0x1e
        /*008a*/ 	.short	(.L_23 - .L_22)
.L_22:
        /*008c*/ 	.word	0x00000000


	//----- nvinfo : EIATTR_CBANK_PARAM_SIZE
	.align		4
.L_23:
        /*0090*/ 	.byte	0x03, 0x19
        /*0092*/ 	.short	0x0024


	//----- nvinfo : EIATTR_PARAM_CBANK
	.align		4
        /*0094*/ 	.byte	0x04, 0x0a
        /*0096*/ 	.short	(.L_25 - .L_24)
	.align		4
.L_24:
        /*0098*/ 	.word	index@(.nv.constant0._Z13optimizedGemmILi64ELi64ELi16ELi4ELi4EEvPKfS1_Pfiii)
        /*009c*/ 	.short	0x0380
        /*009e*/ 	.short	0x0024


	//----- nvinfo : EIATTR_SW_WAR
	.align		4
.L_25:
        /*00a0*/ 	.byte	0x04, 0x36
        /*00a2*/ 	.short	(.L_27 - .L_26)
.L_26:
        /*00a4*/ 	.word	0x00000008
.L_27:


//--------------------- .nv.callgraph             --------------------------
	.section	.nv.callgraph,"",@"SHT_CUDA_CALLGRAPH"
	.align	4
	.sectionentsize	8
	.align		4
        /*0000*/ 	.word	0x00000000
	.align		4
        /*0004*/ 	.word	0xffffffff
	.align		4
        /*0008*/ 	.word	0x00000000
	.align		4
        /*000c*/ 	.word	0xfffffffe
	.align		4
        /*0010*/ 	.word	0x00000000
	.align		4
        /*0014*/ 	.word	0xfffffffd
	.align		4
        /*0018*/ 	.word	0x00000000
	.align		4
        /*001c*/ 	.word	0xfffffffc


//--------------------- .text._Z13optimizedGemmILi64ELi64ELi16ELi4ELi4EEvPKfS1_Pfiii --------------------------
	.section	.text._Z13optimizedGemmILi64ELi64ELi16ELi4ELi4EEvPKfS1_Pfiii,"ax",@progbits
	.align	128
        .global         _Z13optimizedGemmILi64ELi64ELi16ELi4ELi4EEvPKfS1_Pfiii
        .type           _Z13optimizedGemmILi64ELi64ELi16ELi4ELi4EEvPKfS1_Pfiii,@function
        .size           _Z13optimizedGemmILi64ELi64ELi16ELi4ELi4EEvPKfS1_Pfiii,(.L_x_20 - _Z13optimizedGemmILi64ELi64ELi16ELi4ELi4EEvPKfS1_Pfiii)
        .other          _Z13optimizedGemmILi64ELi64ELi16ELi4ELi4EEvPKfS1_Pfiii,@"STO_CUDA_ENTRY STV_DEFAULT"
_Z13optimizedGemmILi64ELi64ELi16ELi4ELi4EEvPKfS1_Pfiii:
.text._Z13optimizedGemmILi64ELi64ELi16ELi4ELi4EEvPKfS1_Pfiii:
[----:B------:R-:W-:Y:S01]  /*0000*/  LDC R1, c[0x0][0x37c] ;  /* 0x0000df00ff017b82 */ /* 0x000fe20000000800 */
[----:B------:R-:W1:Y:S07]  /*0010*/  S2R R28, SR_TID.X ;  /* 0x00000000001c7919 */ /* 0x000e6e0000002100 */
[----:B------:R-:W2:Y:S01]  /*0020*/  S2UR UR6, SR_CTAID.Y ;  /* 0x00000000000679c3 */ /* 0x000ea20000002600 */
[----:B------:R-:W3:Y:S01]  /*0030*/  LDCU.64 UR14, c[0x0][0x358] ;  /* 0x00006b00ff0e77ac */ /* 0x000ee20008000a00 */
[----:B------:R-:W-:Y:S01]  /*0040*/  BSSY.RECONVERGENT B0, `(.L_x_0) ;  /* 0x0000040000007945 */ /* 0x000fe20003800200 */
[----:B------:R-:W1:Y:S05]  /*0050*/  S2R R0, SR_TID.Y ;  /* 0x0000000000007919 */ /* 0x000e6a0000002200 */
[----:B------:R-:W4:Y:S01]  /*0060*/  S2UR UR7, SR_CTAID.X ;  /* 0x00000000000779c3 */ /* 0x000f220000002500 */
[----:B--2---:R-:W-:-:S02]  /*0070*/  USHF.L.U32 UR6, UR6, 0x6, URZ ;  /* 0x0000000606067899 */ /* 0x004fc400080006ff */
[----:B----4-:R-:W-:Y:S01]  /*0080*/  USHF.L.U32 UR7, UR7, 0x6, URZ ;  /* 0x0000000607077899 */ /* 0x010fe200080006ff */
[----:B-1----:R-:W-:-:S03]  /*0090*/  LEA R6, R0, R28, 0x4 ;  /* 0x0000001c00067211 */ /* 0x002fc600078e20ff */
[----:B------:R-:W-:Y:S02]  /*00a0*/  LEA R24, R0, UR6, 0x2 ;  /* 0x0000000600187c11 */ /* 0x000fe4000f8e10ff */
[----:B------:R-:W-:Y:S02]  /*00b0*/  ISETP.GT.U32.AND P0, PT, R6, 0x3ff, PT ;  /* 0x000003ff0600780c */ /* 0x000fe40003f04070 */
[----:B------:R-:W-:-:S11]  /*00c0*/  LEA R7, R28, UR7, 0x2 ;  /* 0x000000071c077c11 */ /* 0x000fd6000f8e10ff */
[----:B---3--:R-:W-:Y:S05]  /*00d0*/  @P0 BRA `(.L_x_1) ;  /* 0x0000000000d80947 */ /* 0x008fea0003800000 */
[----:B------:R-:W1:Y:S01]  /*00e0*/  LDC R10, c[0x0][0x398] ;  /* 0x0000e600ff0a7b82 */ /* 0x000e620000000800 */
[----:B------:R-:W-:Y:S01]  /*00f0*/  BSSY.RECONVERGENT B1, `(.L_x_2) ;  /* 0x000001a000017945 */ /* 0x000fe20003800200 */
[----:B------:R-:W-:-:S06]  /*0100*/  MOV R8, R6 ;  /* 0x0000000600087202 */ /* 0x000fcc0000000f00 */
[----:B------:R-:W2:Y:S08]  /*0110*/  LDC R11, c[0x0][0x3a0] ;  /* 0x0000e800ff0b7b82 */ /* 0x000eb00000000800 */
[----:B------:R-:W3:Y:S02]  /*0120*/  LDC.64 R4, c[0x0][0x380] ;  /* 0x0000e000ff047b82 */ /* 0x000ee40000000a00 */
.L_x_5:
[----:B------:R-:W-:Y:S01]  /*0130*/  LOP3.LUT R14, R8, 0x3f, RZ, 0xc0, !PT ;  /* 0x0000003f080e7812 */ /* 0x000fe200078ec0ff */
[----:B------:R-:W-:Y:S01]  /*0140*/  BSSY.RECONVERGENT B2, `(.L_x_3) ;  /* 0x0000012000027945 */ /* 0x000fe20003800200 */
[----:B------:R-:W-:Y:S02]  /*0150*/  SHF.R.U32.HI R12, RZ, 0x6, R8 ;  /* 0x00000006ff0c7819 */ /* 0x000fe40000011608 */
[----:B-1----:R-:W-:Y:S02]  /*0160*/  IADD3 R9, PT, PT, R14, UR6, RZ ;  /* 0x000000060e097c10 */ /* 0x002fe4000fffe0ff */
[----:B------:R-:W-:Y:S02]  /*0170*/  ISETP.GE.U32.AND P1, PT, R8, 0x300, PT ;  /* 0x000003000800780c */ /* 0x000fe40003f26070 */
[----:B-1----:R-:W-:-:S04]  /*0180*/  ISETP.GE.AND P0, PT, R9, R10, PT ;  /* 0x0000000a0900720c */ /* 0x002fc80003f06270 */
[----:B--2---:R-:W-:-:S13]  /*0190*/  ISETP.GE.OR P0, PT, R12, R11, P0 ;  /* 0x0000000b0c00720c */ /* 0x004fda0000706670 */
[----:B------:R-:W-:Y:S05]  /*01a0*/  @P0 BRA `(.L_x_4) ;  /* 0x00000000002c0947 */ /* 0x000fea0003800000 */
[----:B------:R-:W1:Y:S01]  /*01b0*/  S2R R3, SR_CgaCtaId ;  /* 0x0000000000037919 */ /* 0x000e620000008800 */
[----:B------:R-:W-:-:S04]  /*01c0*/  MOV R2, 0x400 ;  /* 0x0000040000027802 */ /* 0x000fc80000000f00 */
[----:B-1----:R-:W-:Y:S01]  /*01d0*/  LEA R2, R3, R2, 0x18 ;  /* 0x0000000203027211 */ /* 0x002fe200078ec0ff */
[----:B------:R-:W-:-:S04]  /*01e0*/  IMAD R3, R9, R11, R12 ;  /* 0x0000000b09037224 */ /* 0x000fc800078e020c */
[----:B------:R-:W-:Y:S02]  /*01f0*/  IMAD R9, R12, 0x110, R2 ;  /* 0x000001100c097824 */ /* 0x000fe400078e0202 */
[----:B---3--:R-:W-:-:S03]  /*0200*/  IMAD.WIDE.U32 R2, R3, 0x4, R4 ;  /* 0x0000000403027825 */ /* 0x008fc600078e0004 */
[----:B------:R-:W-:-:S05]  /*0210*/  LEA R9, R14, R9, 0x2 ;  /* 0x000000090e097211 */ /* 0x000fca00078e10ff */
[----:B------:R-:W-:Y:S01]  /*0220*/  @!PT LDS RZ, [RZ] ;  /* 0x00000000fffff984 */ /* 0x000fe20000000800 */
[----:B------:R-:W-:Y:S01]  /*0230*/  @!PT LDS RZ, [RZ] ;  /* 0x00000000fffff984 */ /* 0x000fe20000000800 */
[----:B------:R-:W-:Y:S01]  /*0240*/  @!PT LDS RZ, [RZ] ;  /* 0x00000000fffff984 */ /* 0x000fe20000000800 */
[----:B------:R1:W-:Y:S02]  /*0250*/  LDGSTS.E [R9], desc[UR14][R2.64] ;  /* 0x0000000002097fae */ /* 0x0003e4000b9a100e */
.L_x_4:
[----:B------:R-:W-:Y:S05]  /*0260*/  BSYNC.RECONVERGENT B2 ;  /* 0x0000000000027941 */ /* 0x000fea0003800200 */
.L_x_3:
[----:B------:R-:W-:Y:S01]  /*0270*/  IADD3 R8, PT, PT, R8, 0x100, RZ ;  /* 0x0000010008087810 */ /* 0x000fe20007ffe0ff */
[----:B------:R-:W-:Y:S06]  /*0280*/  @!P1 BRA `(.L_x_5) ;  /* 0xfffffffc00a89947 */ /* 0x000fec000383ffff */
[----:B------:R-:W-:Y:S05]  /*0290*/  BSYNC.RECONVERGENT B1 ;  /* 0x0000000000017941 */ /* 0x000fea0003800200 */
.L_x_2:
[----:B------:R-:W2:Y:S08]  /*02a0*/  LDC R10, c[0x0][0x39c] ;  /* 0x0000e700ff0a7b82 */ /* 0x000eb00000000800 */
[----:B------:R-:W4:Y:S08]  /*02b0*/  LDC R12, c[0x0][0x3a0] ;  /* 0x0000e800ff0c7b82 */ /* 0x000f300000000800 */
[----:B---3--:R-:W3:Y:S02]  /*02c0*/  LDC.64 R4, c[0x0][0x388] ;  /* 0x0000e200ff047b82 */ /* 0x008ee40000000a00 */
.L_x_8:
[C---:B------:R-:W-:Y:S01]  /*02d0*/  LOP3.LUT R11, R6.reuse, 0x3f, RZ, 0xc0, !PT ;  /* 0x0000003f060b7812 */ /* 0x040fe200078ec0ff */
[----:B------:R-:W-:Y:S01]  /*02e0*/  BSSY.RECONVERGENT B1, `(.L_x_6) ;  /* 0x0000013000017945 */ /* 0x000fe20003800200 */
[----:B-1----:R-:W-:Y:S02]  /*02f0*/  SHF.R.U32.HI R9, RZ, 0x6, R6 ;  /* 0x00000006ff097819 */ /* 0x002fe40000011606 */
[----:B------:R-:W-:Y:S02]  /*0300*/  IADD3 R3, PT, PT, R11, UR7, RZ ;  /* 0x000000070b037c10 */ /* 0x000fe4000fffe0ff */
[----:B------:R-:W-:Y:S02]  /*0310*/  ISETP.GE.U32.AND P1, PT, R6, 0x300, PT ;  /* 0x000003000600780c */ /* 0x000fe40003f26070 */
[----:B--2---:R-:W-:-:S04]  /*0320*/  ISETP.GE.AND P0, PT, R3, R10, PT ;  /* 0x0000000a0300720c */ /* 0x004fc80003f06270 */
[----:B----4-:R-:W-:-:S13]  /*0330*/  ISETP.GE.OR P0, PT, R9, R12, P0 ;  /* 0x0000000c0900720c */ /* 0x010fda0000706670 */
[----:B------:R-:W-:Y:S05]  /*0340*/  @P0 BRA `(.L_x_7) ;  /* 0x0000000000300947 */ /* 0x000fea0003800000 */
[----:B------:R-:W1:Y:S01]  /*0350*/  S2R R13, SR_CgaCtaId ;  /* 0x00000000000d7919 */ /* 0x000e620000008800 */
[----:B------:R-:W-:Y:S01]  /*0360*/  MOV R2, 0x400 ;  /* 0x0000040000027802 */ /* 0x000fe20000000f00 */
[----:B------:R-:W-:-:S03]  /*0370*/  IMAD R3, R9, R10, R3 ;  /* 0x0000000a09037224 */ /* 0x000fc600078e0203 */
[----:B------:R-:W-:-:S04]  /*0380*/  IADD3 R2, PT, PT, R2, 0x2200, RZ ;  /* 0x0000220002027810 */ /* 0x000fc80007ffe0ff */
[----:B-1----:R-:W-:-:S05]  /*0390*/  LEA R2, R13, R2, 0x18 ;  /* 0x000000020d027211 */ /* 0x002fca00078ec0ff */
[----:B------:R-:W-:Y:S02]  /*03a0*/  IMAD R8, R9, 0x110, R2 ;  /* 0x0000011009087824 */ /* 0x000fe400078e0202 */
[----:B---3--:R-:W-:-:S03]  /*03b0*/  IMAD.WIDE R2, R3, 0x4, R4 ;  /* 0x0000000403027825 */ /* 0x008fc600078e0204 */
[----:B------:R-:W-:-:S05]  /*03c0*/  LEA R9, R11, R8, 0x2 ;  /* 0x000000080b097211 */ /* 0x000fca00078e10ff */
[----:B------:R-:W-:Y:S01]  /*03d0*/  @!PT LDS RZ, [RZ] ;  /* 0x00000000fffff984 */ /* 0x000fe20000000800 */
[----:B------:R-:W-:Y:S01]  /*03e0*/  @!PT LDS RZ, [RZ] ;  /* 0x00000000fffff984 */ /* 0x000fe20000000800 */
[----:B------:R-:W-:Y:S01]  /*03f0*/  @!PT LDS RZ, [RZ] ;  /* 0x00000000fffff984 */ /* 0x000fe20000000800 */
[----:B------:R1:W-:Y:S02]  /*0400*/  LDGSTS.E [R9], desc[UR14][R2.64] ;  /* 0x0000000002097fae */ /* 0x0003e4000b9a100e */
.L_x_7:
[----:B------:R-:W-:Y:S05]  /*0410*/  BSYNC.RECONVERGENT B1 ;  /* 0x0000000000017941 */ /* 0x000fea0003800200 */
.L_x_6:
[----:B------:R-:W-:Y:S01]  /*0420*/  IADD3 R6, PT, PT, R6, 0x100, RZ ;  /* 0x0000010006067810 */ /* 0x000fe20007ffe0ff */
[----:B------:R-:W-:Y:S06]  /*0430*/  @!P1 BRA `(.L_x_8) ;  /* 0xfffffffc00a49947 */ /* 0x000fec000383ffff */
.L_x_1:
[----:B------:R-:W-:Y:S05]  /*0440*/  BSYNC.RECONVERGENT B0 ;  /* 0x0000000000007941 */ /* 0x000fea0003800200 */
.L_x_0:
[----:B------:R-:W2:Y:S01]  /*0450*/  LDCU UR8, c[0x0][0x3a0] ;  /* 0x00007400ff0877ac */ /* 0x000ea20008000800 */
[----:B------:R-:W0:Y:S01]  /*0460*/  LDGDEPBAR ;  /* 0x00000000000079af */ /* 0x000e220000000000 */
[----:B------:R-:W-:Y:S01]  /*0470*/  HFMA2 R33, -RZ, RZ, 0, 0 ;  /* 0x00000000ff217431 */ /* 0x000fe200000001ff */
[----:B------:R-:W-:Y:S01]  /*0480*/  CS2R R36, SRZ ;  /* 0x0000000000247805 */ /* 0x000fe2000001ff00 */
[----:B------:R-:W-:Y:S01]  /*0490*/  HFMA2 R27, -RZ, RZ, 0, 0 ;  /* 0x00000000ff1b7431 */ /* 0x000fe200000001ff */
[----:B------:R-:W-:Y:S02]  /*04a0*/  CS2R R34, SRZ ;  /* 0x0000000000227805 */ /* 0x000fe4000001ff00 */
[----:B------:R-:W-:Y:S02]  /*04b0*/  MOV R8, RZ ;  /* 0x000000ff00087202 */ /* 0x000fe40000000f00 */
[----:B------:R-:W-:Y:S02]  /*04c0*/  CS2R R30, SRZ ;  /* 0x00000000001e7805 */ /* 0x000fe4000001ff00 */
[----:B------:R-:W-:-:S02]  /*04d0*/  CS2R R38, SRZ ;  /* 0x0000000000267805 */ /* 0x000fc4000001ff00 */
[----:B------:R-:W-:Y:S02]  /*04e0*/  CS2R R40, SRZ ;  /* 0x0000000000287805 */ /* 0x000fe4000001ff00 */
[----:B------:R-:W-:Y:S02]  /*04f0*/  CS2R R42, SRZ ;  /* 0x00000000002a7805 */ /* 0x000fe4000001ff00 */
[----:B------:R-:W-:Y:S01]  /*0500*/  MOV R45, RZ ;  /* 0x000000ff002d7202 */ /* 0x000fe20000000f00 */
[----:B--2---:R-:W-:Y:S02]  /*0510*/  UISETP.GE.AND UP0, UPT, UR8, 0x1, UPT ;  /* 0x000000010800788c */ /* 0x004fe4000bf06270 */
[----:B------:R-:W-:-:S04]  /*0520*/  UIADD3 UR4, UPT, UPT, UR8, 0xf, URZ ;  /* 0x0000000f08047890 */ /* 0x000fc8000fffe0ff */
[----:B------:R-:W-:-:S04]  /*0530*/  USHF.R.S32.HI UR5, URZ, 0x1f, UR4 ;  /* 0x0000001fff057899 */ /* 0x000fc80008011404 */
[----:B------:R-:W-:Y:S01]  /*0540*/  ULEA.HI UR5, UR5, UR4, URZ, 0x4 ;  /* 0x0000000405057291 */ /* 0x000fe2000f8f20ff */
[----:B------:R-:W-:Y:S11]  /*0550*/  BRA.U !UP0, `(.L_x_9) ;  /* 0x0000001908487547 */ /* 0x000ff6000b800000 */
[----:B---3--:R-:W2:Y:S01]  /*0560*/  S2R R5, SR_CgaCtaId ;  /* 0x0000000000057919 */ /* 0x008ea20000008800 */
[C---:B-1----:R-:W-:Y:S01]  /*0570*/  LEA R3, R0.reuse, R28, 0x4 ;  /* 0x0000001c00037211 */ /* 0x042fe200078e20ff */
[----:B------:R-:W-:Y:S01]  /*0580*/  USHF.R.S32.HI UR9, URZ, 0x4, UR5 ;  /* 0x00000004ff097899 */ /* 0x000fe20008011405 */
[----:B------:R-:W-:Y:S01]  /*0590*/  MOV R29, RZ ;  /* 0x000000ff001d7202 */ /* 0x000fe20000000f00 */
[----:B------:R-:W-:Y:S01]  /*05a0*/  UMOV UR4, URZ ;  /* 0x000000ff00047c82 */ /* 0x000fe20008000000 */
[----:B------:R-:W-:Y:S01]  /*05b0*/  LOP3.LUT R2, R3, 0x3f, RZ, 0xc0, !PT ;  /* 0x0000003f03027812 */ /* 0x000fe200078ec0ff */
[----:B------:R-:W-:Y:S01]  /*05c0*/  UISETP.LT.AND UP0, UPT, UR9, 0x1, UPT ;  /* 0x000000010900788c */ /* 0x000fe2000bf01270 */
[----:B------:R-:W-:Y:S01]  /*05d0*/  MOV R4, 0x400 ;  /* 0x0000040000047802 */ /* 0x000fe20000000f00 */
[----:B------:R-:W-:Y:S01]  /*05e0*/  IMAD.WIDE.U32 R10, R0, 0x10, R28 ;  /* 0x00000010000a7825 */ /* 0x000fe200078e001c */
[----:B------:R-:W-:Y:S01]  /*05f0*/  IADD3 R2, PT, PT, R2, UR6, RZ ;  /* 0x0000000602027c10 */ /* 0x000fe2000fffe0ff */
[----:B------:R-:W-:Y:S01]  /*0600*/  USEL UR13, UR9, 0x1, !UP0 ;  /* 0x00000001090d7887 */ /* 0x000fe2000c000000 */
[----:B------:R-:W-:Y:S01]  /*0610*/  MOV R36, RZ ;  /* 0x000000ff00247202 */ /* 0x000fe20000000f00 */
[----:B------:R-:W-:-:S02]  /*0620*/  UMOV UR5, URZ ;  /* 0x000000ff00057c82 */ /* 0x000fc40008000000 */
[----:B------:R-:W-:Y:S01]  /*0630*/  IMAD R2, R2, UR8, RZ ;  /* 0x0000000802027c24 */ /* 0x000fe2000f8e02ff */
[----:B--2---:R-:W-:Y:S02]  /*0640*/  LEA R9, R5, R4, 0x18 ;  /* 0x0000000405097211 */ /* 0x004fe400078ec0ff */
[----:B------:R-:W-:Y:S02]  /*0650*/  SHF.R.U32.HI R4, RZ, 0x6, R3 ;  /* 0x00000006ff047819 */ /* 0x000fe40000011603 */
[----:B------:R-:W-:-:S03]  /*0660*/  SHF.R.U64 R5, R10, 0x6, R11 ;  /* 0x000000060a057819 */ /* 0x000fc6000000120b */
[----:B------:R-:W-:Y:S01]  /*0670*/  IMAD R6, R4, 0x110, R9 ;  /* 0x0000011004067824 */ /* 0x000fe200078e0209 */
[----:B------:R-:W-:Y:S02]  /*0680*/  IADD3 R5, P0, PT, R2, R5, RZ ;  /* 0x0000000502057210 */ /* 0x000fe40007f1e0ff */
[----:B------:R-:W-:Y:S02]  /*0690*/  LOP3.LUT R9, R3, 0x3f, RZ, 0xc0, !PT ;  /* 0x0000003f03097812 */ /* 0x000fe400078ec0ff */
[----:B------:R-:W-:Y:S02]  /*06a0*/  LEA.HI.X R2, R11, RZ, RZ, 0x1a, P0 ;  /* 0x000000ff0b027211 */ /* 0x000fe400000fd4ff */
[----:B------:R-:W-:-:S07]  /*06b0*/  LEA R6, R9, R6, 0x2 ;  /* 0x0000000609067211 */ /* 0x000fce00078e10ff */
.L_x_18:
[----:B------:R-:W-:-:S04]  /*06c0*/  UIADD3 UR10, UPT, UPT, UR4, 0x1, URZ ;  /* 0x00000001040a7890 */ /* 0x000fc8000fffe0ff */
[----:B------:R-:W-:-:S09]  /*06d0*/  UISETP.GE.AND UP0, UPT, UR10, UR9, UPT ;  /* 0x000000090a00728c */ /* 0x000fd2000bf06270 */
[----:B------:R-:W-:Y:S05]  /*06e0*/  BRA.U UP0, `(.L_x_10) ;  /* 0x0000000500247547 */ /* 0x000fea000b800000 */
[----:B------:R-:W-:Y:S01]  /*06f0*/  ISETP.GT.U32.AND P0, PT, R3, 0x3ff, PT ;  /* 0x000003ff0300780c */ /* 0x000fe20003f04070 */
[----:B------:R-:W-:-:S12]  /*0700*/  BSSY.RECONVERGENT B0, `(.L_x_11) ;  /* 0x0000046000007945 */ /* 0x000fd80003800200 */
[----:B------:R-:W-:Y:S05]  /*0710*/  @P0 BRA `(.L_x_12) ;  /* 0x0000000400100947 */ /* 0x000fea0003800000 */
[----:B------:R-:W1:Y:S01]  /*0720*/  LDCU.64 UR16, c[0x0][0x380] ;  /* 0x00007000ff1077ac */ /* 0x000e620008000a00 */
[----:B------:R-:W-:Y:S01]  /*0730*/  MOV R9, UR4 ;  /* 0x0000000400097c02 */ /* 0x000fe20008000f00 */
[----:B------:R-:W2:Y:S01]  /*0740*/  LDC R12, c[0x0][0x398] ;  /* 0x0000e600ff0c7b82 */ /* 0x000ea20000000800 */
[----:B------:R-:W-:Y:S01]  /*0750*/  BSSY.RECONVERGENT B1, `(.L_x_13) ;  /* 0x0000020000017945 */ /* 0x000fe20003800200 */
[----:B------:R-:W-:Y:S01]  /*0760*/  ULOP3.LUT UR8, UR5, 0x1, URZ, 0x3c, !UPT ;  /* 0x0000000105087892 */ /* 0x000fe2000f8e3cff */
[----:B------:R-:W-:Y:S02]  /*0770*/  SHF.L.U32 R9, R9, 0x4, RZ ;  /* 0x0000000409097819 */ /* 0x000fe400000006ff */
[----:B------:R-:W-:Y:S02]  /*0780*/  MOV R15, R3 ;  /* 0x00000003000f7202 */ /* 0x000fe40000000f00 */
[----:B------:R-:W-:Y:S01]  /*0790*/  IADD3 R17, P0, PT, R9, R5, RZ ;  /* 0x0000000509117210 */ /* 0x000fe20007f1e0ff */
[----:B------:R-:W3:Y:S01]  /*07a0*/  LDC R19, c[0x0][0x3a0] ;  /* 0x0000e800ff137b82 */ /* 0x000ee20000000800 */
[----:B------:R-:W-:-:S02]  /*07b0*/  MOV R13, UR8 ;  /* 0x00000008000d7c02 */ /* 0x000fc40008000f00 */
[----:B------:R-:W-:Y:S02]  /*07c0*/  LEA.HI.X.SX32 R10, R9, R2, 0x1, P0 ;  /* 0x00000002090a7211 */ /* 0x000fe400000f0eff */
[----:B------:R-:W-:Y:S01]  /*07d0*/  IADD3 R14, PT, PT, R4, R9, RZ ;  /* 0x00000009040e7210 */ /* 0x000fe20007ffe0ff */
[----:B------:R-:W-:Y:S01]  /*07e0*/  IMAD R13, R13, 0x1100, R6 ;  /* 0x000011000d0d7824 */ /* 0x000fe200078e0206 */
[----:B-1----:R-:W-:-:S04]  /*07f0*/  LEA R16, P1, R17, UR16, 0x2 ;  /* 0x0000001011107c11 */ /* 0x002fc8000f8210ff */
[----:B------:R-:W-:Y:S02]  /*0800*/  IADD3 R16, P0, PT, R16, 0x40, RZ ;  /* 0x0000004010107810 */ /* 0x000fe40007f1e0ff */
[----:B------:R-:W-:-:S04]  /*0810*/  LEA.HI.X R17, R17, UR17, R10, 0x2, P1 ;  /* 0x0000001111117c11 */ /* 0x000fc800088f140a */
[----:B------:R-:W-:-:S07]  /*0820*/  IADD3.X R17, PT, PT, RZ, R17, RZ, P0, !PT ;  /* 0x00000011ff117210 */ /* 0x000fce00007fe4ff */
.L_x_14:
[C---:B------:R-:W-:Y:S02]  /*0830*/  LOP3.LUT R10, R15.reuse, 0x3f, RZ, 0xc0, !PT ;  /* 0x0000003f0f0a7812 */ /* 0x040fe400078ec0ff */
[----:B------:R-:W-:Y:S02]  /*0840*/  ISETP.GE.U32.AND P1, PT, R15, 0x300, PT ;  /* 0x000003000f00780c */ /* 0x000fe40003f26070 */
[----:B------:R-:W-:Y:S02]  /*0850*/  IADD3 R11, PT, PT, R10, UR6, RZ ;  /* 0x000000060a0b7c10 */ /* 0x000fe4000fffe0ff */
[C---:B------:R-:W-:Y:S02]  /*0860*/  IADD3 R10, PT, PT, R14.reuse, 0x10, RZ ;  /* 0x000000100e0a7810 */ /* 0x040fe40007ffe0ff */
[----:B--2---:R-:W-:Y:S02]  /*0870*/  ISETP.GE.AND P0, PT, R11, R12, PT ;  /* 0x0000000c0b00720c */ /* 0x004fe40003f06270 */
[----:B------:R-:W-:-:S02]  /*0880*/  IADD3 R14, PT, PT, R14, 0x4, RZ ;  /* 0x000000040e0e7810 */ /* 0x000fc40007ffe0ff */
[----:B---3--:R-:W-:Y:S02]  /*0890*/  ISETP.GE.OR P0, PT, R10, R19, P0 ;  /* 0x000000130a00720c */ /* 0x008fe40000706670 */
[----:B------:R-:W-:-:S11]  /*08a0*/  IADD3 R15, PT, PT, R15, 0x100, RZ ;  /* 0x000001000f0f7810 */ /* 0x000fd60007ffe0ff */
[----:B------:R-:W-:Y:S02]  /*08b0*/  @!P0 MOV R10, R16 ;  /* 0x00000010000a8202 */ /* 0x000fe40000000f00 */
[----:B------:R-:W-:-:S05]  /*08c0*/  @!P0 MOV R11, R17 ;  /* 0x00000011000b8202 */ /* 0x000fca0000000f00 */
[----:B------:R-:W-:Y:S01]  /*08d0*/  @!PT LDS RZ, [RZ] ;  /* 0x00000000fffff984 */ /* 0x000fe20000000800 */
[----:B------:R-:W-:Y:S01]  /*08e0*/  @!PT LDS RZ, [RZ] ;  /* 0x00000000fffff984 */ /* 0x000fe20000000800 */
[----:B------:R-:W-:Y:S01]  /*08f0*/  @!PT LDS RZ, [RZ] ;  /* 0x00000000fffff984 */ /* 0x000fe20000000800 */
[----:B------:R1:W-:Y:S01]  /*0900*/  @!P0 LDGSTS.E [R13], desc[UR14][R10.64] ;  /* 0x000000000a0d8fae */ /* 0x0003e2000b9a100e */
[----:B------:R-:W-:-:S04]  /*0910*/  IADD3 R16, P0, PT, R16, 0x10, RZ ;  /* 0x0000001010107810 */ /* 0x000fc80007f1e0ff */
[----:B------:R-:W-:Y:S02]  /*0920*/  IADD3.X R17, PT, PT, RZ, R17, RZ, P0, !PT ;  /* 0x00000011ff117210 */ /* 0x000fe400007fe4ff */
[----:B-1----:R-:W-:Y:S01]  /*0930*/  IADD3 R13, PT, PT, R13, 0x440, RZ ;  /* 0x000004400d0d7810 */ /* 0x002fe20007ffe0ff */
[----:B------:R-:W-:Y:S06]  /*0940*/  @!P1 BRA `(.L_x_14) ;  /* 0xfffffffc00b89947 */ /* 0x000fec000383ffff */
[----:B------:R-:W-:Y:S05]  /*0950*/  BSYNC.RECONVERGENT B1 ;  /* 0x0000000000017941 */ /* 0x000fea0003800200 */
.L_x_13:
[----:B------:R-:W1:Y:S01]  /*0960*/  LDC R19, c[0x0][0x39c] ;  /* 0x0000e700ff137b82 */ /* 0x000e620000000800 */
[----:B------:R-:W-:Y:S02]  /*0970*/  IADD3 R14, PT, PT, R9, 0x10, RZ ;  /* 0x00000010090e7810 */ /* 0x000fe40007ffe0ff */
[----:B------:R-:W-:-:S05]  /*0980*/  MOV R9, R3 ;  /* 0x0000000300097202 */ /* 0x000fca0000000f00 */
[----:B------:R-:W2:Y:S02]  /*0990*/  LDC R16, c[0x0][0x3a0] ;  /* 0x0000e800ff107b82 */ /* 0x000ea40000000800 */
.L_x_17:
[----:B------:R-:W-:Y:S01]  /*09a0*/  LOP3.LUT R17, R9, 0x3f, RZ, 0xc0, !PT ;  /* 0x0000003f09117812 */ /* 0x000fe200078ec0ff */
[----:B------:R-:W-:Y:S01]  /*09b0*/  BSSY.RECONVERGENT B1, `(.L_x_15) ;  /* 0x0000018000017945 */ /* 0x000fe20003800200 */
[----:B------:R-:W-:Y:S02]  /*09c0*/  SHF.R.U32.HI R15, RZ, 0x6, R9 ;  /* 0x00000006ff0f7819 */ /* 0x000fe40000011609 */
[----:B------:R-:W-:Y:S02]  /*09d0*/  IADD3 R12, PT, PT, R17, UR7, RZ ;  /* 0x00000007110c7c10 */ /* 0x000fe4000fffe0ff */
[----:B-1----:R-:W-:Y:S02]  /*09e0*/  IADD3 R13, PT, PT, R14, R15, RZ ;  /* 0x0000000f0e0d7210 */ /* 0x002fe40007ffe0ff */
[----:B-1----:R-:W-:Y:S02]  /*09f0*/  ISETP.GE.AND P0, PT, R12, R19, PT ;  /* 0x000000130c00720c */ /* 0x002fe40003f06270 */
[----:B------:R-:W-:-:S02]  /*0a00*/  ISETP.GE.U32.AND P1, PT, R9, 0x300, PT ;  /* 0x000003000900780c */ /* 0x000fc40003f26070 */
[----:B--2---:R-:W-:-:S13]  /*0a10*/  ISETP.GE.OR P0, PT, R13, R16, P0 ;  /* 0x000000100d00720c */ /* 0x004fda0000706670 */
[----:B------:R-:W-:Y:S05]  /*0a20*/  @P0 BRA `(.L_x_16) ;  /* 0x0000000000400947 */ /* 0x000fea0003800000 */
[----:B------:R-:W1:Y:S01]  /*0a30*/  S2UR UR12, SR_CgaCtaId ;  /* 0x00000000000c79c3 */ /* 0x000e620000008800 */
[----:B------:R-:W-:Y:S01]  /*0a40*/  UMOV UR8, 0x400 ;  /* 0x0000040000087882 */ /* 0x000fe20000000000 */
[----:B------:R-:W-:Y:S01]  /*0a50*/  HFMA2 R18, -RZ, RZ, 0, 1.621246337890625e-05 ;  /* 0x00000110ff127431 */ /* 0x000fe200000001ff */
[----:B------:R-:W-:Y:S01]  /*0a60*/  UIADD3 UR11, UPT, UPT, UR8, 0x2200, URZ ;  /* 0x00002200080b7890 */ /* 0x000fe2000fffe0ff */
[----:B------:R-:W-:Y:S01]  /*0a70*/  IMAD R13, R13, R19, R12 ;  /* 0x000000130d0d7224 */ /* 0x000fe200078e020c */
[----:B------:R-:W-:-:S03]  /*0a80*/  ULOP3.LUT UR8, UR5, 0x1, URZ, 0x3c, !UPT ;  /* 0x0000000105087892 */ /* 0x000fc6000f8e3cff */
[----:B------:R-:W2:Y:S01]  /*0a90*/  LDC.64 R10, c[0x0][0x388] ;  /* 0x0000e200ff0a7b82 */ /* 0x000ea20000000a00 */
[----:B-1----:R-:W-:-:S04]  /*0aa0*/  ULEA UR11, UR12, UR11, 0x18 ;  /* 0x0000000b0c0b7291 */ /* 0x002fc8000f8ec0ff */
[----:B------:R-:W-:Y:S01]  /*0ab0*/  UIMAD UR8, UR8, 0x1100, UR11 ;  /* 0x00001100080878a4 */ /* 0x000fe2000f8e020b */
[----:B--2---:R-:W-:-:S05]  /*0ac0*/  IMAD.WIDE R10, R13, 0x4, R10 ;  /* 0x000000040d0a7825 */ /* 0x004fca00078e020a */
[----:B------:R-:W-:-:S05]  /*0ad0*/  IMAD R12, R15, R18, UR8 ;  /* 0x000000080f0c7e24 */ /* 0x000fca000f8e0212 */
[----:B------:R-:W-:-:S05]  /*0ae0*/  LEA R13, R17, R12, 0x2 ;  /* 0x0000000c110d7211 */ /* 0x000fca00078e10ff */
[----:B------:R-:W-:Y:S01]  /*0af0*/  @!PT LDS RZ, [RZ] ;  /* 0x00000000fffff984 */ /* 0x000fe20000000800 */
[----:B------:R-:W-:Y:S01]  /*0b00*/  @!PT LDS RZ, [RZ] ;  /* 0x00000000fffff984 */ /* 0x000fe20000000800 */
[----:B------:R-:W-:Y:S01]  /*0b10*/  @!PT LDS RZ, [RZ] ;  /* 0x00000000fffff984 */ /* 0x000fe20000000800 */
[----:B------:R1:W-:Y:S02]  /*0b20*/  LDGSTS.E [R13], desc[UR14][R10.64] ;  /* 0x000000000a0d7fae */ /* 0x0003e4000b9a100e */
.L_x_16:
[----:B------:R-:W-:Y:S05]  /*0b30*/  BSYNC.RECONVERGENT B1 ;  /* 0x0000000000017941 */ /* 0x000fea0003800200 */
.L_x_15:
[----:B------:R-:W-:Y:S01]  /*0b40*/  IADD3 R9, PT, PT, R9, 0x100, RZ ;  /* 0x0000010009097810 */ /* 0x000fe20007ffe0ff */
[----:B------:R-:W-:Y:S06]  /*0b50*/  @!P1 BRA `(.L_x_17) ;  /* 0xfffffffc00909947 */ /* 0x000fec000383ffff */
.L_x_12:
[----:B------:R-:W-:Y:S05]  /*0b60*/  BSYNC.RECONVERGENT B0 ;  /* 0x0000000000007941 */ /* 0x000fea0003800200 */
.L_x_11:
[----:B------:R-:W0:Y:S02]  /*0b70*/  LDGDEPBAR ;  /* 0x00000000000079af */ /* 0x000e240000000000 */
.L_x_10:
[----:B------:R-:W2:Y:S01]  /*0b80*/  S2UR UR8, SR_CgaCtaId ;  /* 0x00000000000879c3 */ /* 0x000ea20000008800 */
[----:B------:R-:W-:-:S04]  /*0b90*/  DEPBAR.LE SB0, 0x1 ;  /* 0x000080400000791a */ /* 0x000fc80000000000 */
[----:B------:R-:W-:Y:S01]  /*0ba0*/  UMOV UR4, 0x400 ;  /* 0x0000040000047882 */ /* 0x000fe20000000000 */
[----:B------:R-:W-:Y:S02]  /*0bb0*/  UISETP.NE.AND UP0, UPT, UR10, UR13, UPT ;  /* 0x0000000d0a00728c */ /* 0x000fe4000bf05270 */
[----:B------:R-:W-:Y:S02]  /*0bc0*/  UIADD3 UR11, UPT, UPT, UR4, 0x2200, URZ ;  /* 0x00002200040b7890 */ /* 0x000fe4000fffe0ff */
[----:B--2---:R-:W-:Y:S02]  /*0bd0*/  ULEA UR4, UR8, UR4, 0x18 ;  /* 0x0000000408047291 */ /* 0x004fe4000f8ec0ff */
[----:B------:R-:W-:Y:S02]  /*0be0*/  ULEA UR8, UR8, UR11, 0x18 ;  /* 0x0000000b08087291 */ /* 0x000fe4000f8ec0ff */
[----:B------:R-:W-:Y:S02]  /*0bf0*/  UIMAD UR4, UR5, 0x1100, UR4 ;  /* 0x00001100050478a4 */ /* 0x000fe4000f8e0204 */
[----:B------:R-:W-:-:S02]  /*0c00*/  UIMAD UR8, UR5, 0x1100, UR8 ;  /* 0x00001100050878a4 */ /* 0x000fc4000f8e0208 */
[----:B------:R-:W-:Y:S02]  /*0c10*/  ULOP3.LUT UR5, UR5, 0x1, URZ, 0x3c, !UPT ;  /* 0x0000000105057892 */ /* 0x000fe4000f8e3cff */
[----:B------:R-:W-:Y:S01]  /*0c20*/  LEA R26, R0, UR4, 0x4 ;  /* 0x00000004001a7c11 */ /* 0x000fe2000f8e20ff */
[----:B------:R-:W-:Y:S01]  /*0c30*/  BAR.SYNC.DEFER_BLOCKING 0x0 ;  /* 0x0000000000007b1d */ /* 0x000fe20000010000 */
[----:B------:R-:W-:-:S05]  /*0c40*/  LEA R25, R28, UR8, 0x4 ;  /* 0x000000081c197c11 */ /* 0x000fca000f8e20ff */
[----:B------:R-:W-:Y:S01]  /*0c50*/  UMOV UR4, UR10 ;  /* 0x0000000a00047c82 */ /* 0x000fe20008000000 */
[----:B------:R-:W-:Y:S04]  /*0c60*/  LDS.128 R16, [R26] ;  /* 0x000000001a107984 */ /* 0x000fe80000000c00 */
[----:B------:R-:W2:Y:S04]  /*0c70*/  LDS.128 R20, [R25] ;  /* 0x0000000019147984 */ /* 0x000ea80000000c00 */
[----:B-1----:R-:W-:Y:S01]  /*0c80*/  LDS.128 R12, [R25+0x110] ;  /* 0x00011000190c7984 */ /* 0x002fe20000000c00 */
[C---:B--2---:R-:W-:Y:S01]  /*0c90*/  FFMA R32, R16.reuse, R23, R8 ;  /* 0x0000001710207223 */ /* 0x044fe20000000008 */
[----:B------:R-:W-:-:S02]  /*0ca0*/  FFMA R27, R16, R20, R27 ;  /* 0x00000014101b7223 */ /* 0x000fc4000000001b */
[----:B------:R-:W1:Y:S01]  /*0cb0*/  LDS.128 R8, [R26+0x110] ;  /* 0x000110001a087984 */ /* 0x000e620000000c00 */
[C---:B------:R-:W-:Y:S01]  /*0cc0*/  FFMA R30, R16.reuse, R21, R30 ;  /* 0x00000015101e7223 */ /* 0x040fe2000000001e */
[-C--:B------:R-:W-:Y:S01]  /*0cd0*/  FFMA R31, R16, R22.reuse, R31 ;  /* 0x00000016101f7223 */ /* 0x080fe2000000001f */
[C---:B------:R-:W-:Y:S01]  /*0ce0*/  FFMA R33, R20.reuse, R17, R33 ;  /* 0x0000001114217223 */ /* 0x040fe20000000021 */
[C---:B------:R-:W-:Y:S01]  /*0cf0*/  FFMA R34, R17.reuse, R21, R34 ;  /* 0x0000001511227223 */ /* 0x040fe20000000022 */
[C---:B------:R-:W-:Y:S01]  /*0d00*/  FFMA R35, R17.reuse, R22, R35 ;  /* 0x0000001611237223 */ /* 0x040fe20000000023 */
[----:B------:R-:W-:Y:S01]  /*0d10*/  FFMA R36, R17, R23, R36 ;  /* 0x0000001711247223 */ /* 0x000fe20000000024 */
[----:B------:R-:W-:Y:S01]  /*0d20*/  FFMA R37, R20, R18, R37 ;  /* 0x0000001214257223 */ /* 0x000fe20000000025 */
[C---:B------:R-:W-:Y:S01]  /*0d30*/  FFMA R39, R18.reuse, R21, R39 ;  /* 0x0000001512277223 */ /* 0x040fe20000000027 */
[CC--:B------:R-:W-:Y:S01]  /*0d40*/  FFMA R41, R18.reuse, R22.reuse, R41 ;  /* 0x0000001612297223 */ /* 0x0c0fe20000000029 */
[----:B------:R-:W-:Y:S01]  /*0d50*/  FFMA R38, R18, R23, R38 ;  /* 0x0000001712267223 */ /* 0x000fe20000000026 */
[----:B------:R-:W-:Y:S01]  /*0d60*/  FFMA R43, R20, R19, R43 ;  /* 0x00000013142b7223 */ /* 0x000fe2000000002b */
[C---:B------:R-:W-:Y:S01]  /*0d70*/  FFMA R40, R19.reuse, R21, R40 ;  /* 0x0000001513287223 */ /* 0x040fe20000000028 */
[C---:B------:R-:W-:Y:S01]  /*0d80*/  FFMA R45, R19.reuse, R22, R45 ;  /* 0x00000016132d7223 */ /* 0x040fe2000000002d */
[----:B------:R-:W-:-:S02]  /*0d90*/  FFMA R42, R19, R23, R42 ;  /* 0x00000017132a7223 */ /* 0x000fc4000000002a */
[----:B------:R-:W-:Y:S04]  /*0da0*/  LDS.128 R16, [R26+0x220] ;  /* 0x000220001a107984 */ /* 0x000fe80000000c00 */
[----:B------:R-:W2:Y:S01]  /*0db0*/  LDS.128 R20, [R25+0x220] ;  /* 0x0002200019147984 */ /* 0x000ea20000000c00 */
[C---:B-1----:R-:W-:Y:S01]  /*0dc0*/  FFMA R27, R8.reuse, R12, R27 ;  /* 0x0000000c081b7223 */ /* 0x042fe2000000001b */
[C---:B------:R-:W-:Y:S01]  /*0dd0*/  FFMA R30, R8.reuse, R13, R30 ;  /* 0x0000000d081e7223 */ /* 0x040fe2000000001e */
[CC--:B------:R-:W-:Y:S01]  /*0de0*/  FFMA R31, R8.reuse, R14.reuse, R31 ;  /* 0x0000000e081f7223 */ /* 0x0c0fe2000000001f */
[----:B------:R-:W-:Y:S01]  /*0df0*/  FFMA R32, R8, R15, R32 ;  /* 0x0000000f08207223 */ /* 0x000fe20000000020 */
        /* <DEDUP_REMOVED lines=12> */
[----:B------:R-:W-:Y:S01]  /*0ec0*/  LDS.128 R8, [R26+0x330] ;  /* 0x000330001a087984 */ /* 0x000fe20000000c00 */
[----:B--2---:R-:W-:-:S03]  /*0ed0*/  FFMA R27, R16, R20, R27 ;  /* 0x00000014101b7223 */ /* 0x004fc6000000001b */
[----:B------:R-:W1:Y:S01]  /*0ee0*/  LDS.128 R12, [R25+0x330] ;  /* 0x00033000190c7984 */ /* 0x000e620000000c00 */
        /* <DEDUP_REMOVED lines=34> */
[----:B------:R-:W1:Y:S01]  /*1110*/  LDS.128 R12, [R25+0x550] ;  /* 0x00055000190c7984 */ /* 0x000e620000000c00 */
[C---:B--2---:R-:W-:Y:S01]  /*1120*/  FFMA R27, R16.reuse, R20, R27 ;  /* 0x00000014101b7223 */ /* 0x044fe2000000001b */
        /* <DEDUP_REMOVED lines=194> */
[----:B------:R-:W-:Y:S01]  /*1d50*/  FFMA R42, R19, R23, R42 ;  /* 0x00000017132a7223 */ /* 0x000fe2000000002a */
        /* <DEDUP_REMOVED lines=16> */
[----:B------:R-:W-:Y:S06]  /*1e60*/  BAR.SYNC.DEFER_BLOCKING 0x0 ;  /* 0x0000000000007b1d */ /* 0x000fec0000010000 */
[----:B------:R-:W-:Y:S05]  /*1e70*/  BRA.U UP0, `(.L_x_18) ;  /* 0xffffffe900107547 */ /* 0x000fea000b83ffff */
.L_x_9:
[----:B------:R-:W2:Y:S01]  /*1e80*/  LDCU.64 UR10, c[0x0][0x398] ;  /* 0x00007300ff0a77ac */ /* 0x000ea20008000a00 */
[----:B-1----:R-:W1:Y:S01]  /*1e90*/  LDC.64 R2, c[0x0][0x390] ;  /* 0x0000e400ff027b82 */ /* 0x002e620000000a00 */
[C---:B------:R-:W-:Y:S02]  /*1ea0*/  IADD3 R0, PT, PT, R7.reuse, 0x1, RZ ;  /* 0x0000000107007810 */ /* 0x040fe40007ffe0ff */
[C---:B---3--:R-:W-:Y:S02]  /*1eb0*/  IADD3 R4, PT, PT, R7.reuse, 0x2, RZ ;  /* 0x0000000207047810 */ /* 0x048fe40007ffe0ff */
[C---:B------:R-:W-:Y:S02]  /*1ec0*/  IADD3 R10, PT, PT, R24.reuse, 0x1, RZ ;  /* 0x00000001180a7810 */ /* 0x040fe40007ffe0ff */
[----:B--2---:R-:W-:Y:S01]  /*1ed0*/  ISETP.GE.AND P2, PT, R7, UR11, PT ;  /* 0x0000000b07007c0c */ /* 0x004fe2000bf46270 */
[----:B------:R-:W-:Y:S01]  /*1ee0*/  IMAD R9, R24, UR11, R7 ;  /* 0x0000000b18097c24 */ /* 0x000fe2000f8e0207 */
[----:B------:R-:W-:-:S02]  /*1ef0*/  ISETP.GE.AND P3, PT, R0, UR11, PT ;  /* 0x0000000b00007c0c */ /* 0x000fc4000bf66270 */
[----:B------:R-:W-:Y:S02]  /*1f00*/  ISETP.GE.AND P0, PT, R4, UR11, PT ;  /* 0x0000000b04007c0c */ /* 0x000fe4000bf06270 */
[C---:B------:R-:W-:Y:S01]  /*1f10*/  ISETP.GE.OR P4, PT, R24.reuse, UR10, P2 ;  /* 0x0000000a18007c0c */ /* 0x040fe20009786670 */
[----:B-1----:R-:W-:Y:S01]  /*1f20*/  IMAD.WIDE R4, R9, 0x4, R2 ;  /* 0x0000000409047825 */ /* 0x002fe200078e0202 */
[C---:B------:R-:W-:Y:S02]  /*1f30*/  ISETP.GE.OR P6, PT, R24.reuse, UR10, P3 ;  /* 0x0000000a18007c0c */ /* 0x040fe40009fc6670 */
[----:B------:R-:W-:Y:S02]  /*1f40*/  ISETP.GE.OR P5, PT, R24, UR10, P0 ;  /* 0x0000000a18007c0c */ /* 0x000fe400087a6670 */
[----:B------:R-:W-:Y:S02]  /*1f50*/  IADD3 R7, PT, PT, R7, 0x3, RZ ;  /* 0x0000000307077810 */ /* 0x000fe40007ffe0ff */
[----:B------:R-:W-:-:S02]  /*1f60*/  IADD3 R9, PT, PT, R9, UR11, RZ ;  /* 0x0000000b09097c10 */ /* 0x000fc4000fffe0ff */
[----:B------:R-:W-:Y:S02]  /*1f70*/  ISETP.GE.AND P1, PT, R7, UR11, PT ;  /* 0x0000000b07007c0c */ /* 0x000fe4000bf26270 */
[C---:B------:R-:W-:Y:S01]  /*1f80*/  IADD3 R0, PT, PT, R24.reuse, 0x2, RZ ;  /* 0x0000000218007810 */ /* 0x040fe20007ffe0ff */
[----:B------:R1:W-:Y:S01]  /*1f90*/  @!P4 STG.E desc[UR14][R4.64], R27 ;  /* 0x0000001b0400c986 */ /* 0x0003e2000c10190e */
[----:B------:R-:W-:Y:S01]  /*1fa0*/  ISETP.GE.OR P4, PT, R24, UR10, P1 ;  /* 0x0000000a18007c0c */ /* 0x000fe20008f86670 */
[C---:B------:R-:W-:Y:S01]  /*1fb0*/  IMAD.WIDE R6, R9.reuse, 0x4, R2 ;  /* 0x0000000409067825 */ /* 0x040fe200078e0202 */
[----:B------:R-:W-:Y:S01]  /*1fc0*/  IADD3 R9, PT, PT, R9, UR11, RZ ;  /* 0x0000000b09097c10 */ /* 0x000fe2000fffe0ff */
[----:B------:R1:W-:Y:S01]  /*1fd0*/  @!P6 STG.E desc[UR14][R4.64+0x4], R30 ;  /* 0x0000041e0400e986 */ /* 0x0003e2000c10190e */
[----:B------:R-:W-:Y:S02]  /*1fe0*/  ISETP.GE.OR P6, PT, R10, UR10, P2 ;  /* 0x0000000a0a007c0c */ /* 0x000fe400097c6670 */
[----:B------:R-:W-:Y:S01]  /*1ff0*/  IADD3 R24, PT, PT, R24, 0x3, RZ ;  /* 0x0000000318187810 */ /* 0x000fe20007ffe0ff */
[----:B------:R1:W-:Y:S01]  /*2000*/  @!P5 STG.E desc[UR14][R4.64+0x8], R31 ;  /* 0x0000081f0400d986 */ /* 0x0003e2000c10190e */
[----:B------:R-:W-:-:S05]  /*2010*/  ISETP.GE.OR P5, PT, R10, UR10, P3 ;  /* 0x0000000a0a007c0c */ /* 0x000fca0009fa6670 */
[----:B------:R1:W-:Y:S01]  /*2020*/  @!P4 STG.E desc[UR14][R4.64+0xc], R8 ;  /* 0x00000c080400c986 */ /* 0x0003e2000c10190e */
[----:B------:R-:W-:-:S03]  /*2030*/  ISETP.GE.OR P4, PT, R10, UR10, P0 ;  /* 0x0000000a0a007c0c */ /* 0x000fc60008786670 */
[----:B------:R1:W-:Y:S01]  /*2040*/  @!P6 STG.E desc[UR14][R6.64], R33 ;  /* 0x000000210600e986 */ /* 0x0003e2000c10190e */
[----:B------:R-:W-:Y:S01]  /*2050*/  ISETP.GE.OR P6, PT, R10, UR10, P1 ;  /* 0x0000000a0a007c0c */ /* 0x000fe20008fc6670 */
[C-C-:B------:R-:W-:Y:S01]  /*2060*/  IMAD.WIDE R10, R9.reuse, 0x4, R2.reuse ;  /* 0x00000004090a7825 */ /* 0x140fe200078e0202 */
[----:B------:R-:W-:Y:S01]  /*2070*/  IADD3 R9, PT, PT, R9, UR11, RZ ;  /* 0x0000000b09097c10 */ /* 0x000fe2000fffe0ff */
[----:B------:R1:W-:Y:S01]  /*2080*/  @!P5 STG.E desc[UR14][R6.64+0x4], R34 ;  /* 0x000004220600d986 */ /* 0x0003e2000c10190e */
[----:B------:R-:W-:Y:S02]  /*2090*/  ISETP.GE.OR P5, PT, R0, UR10, P2 ;  /* 0x0000000a00007c0c */ /* 0x000fe400097a6670 */
[----:B------:R-:W-:Y:S01]  /*20a0*/  ISETP.GE.OR P2, PT, R24, UR10, P2 ;  /* 0x0000000a18007c0c */ /* 0x000fe20009746670 */
[----:B------:R-:W-:Y:S02]  /*20b0*/  IMAD.WIDE R2, R9, 0x4, R2 ;  /* 0x0000000409027825 */ /* 0x000fe400078e0202 */
[----:B------:R1:W-:Y:S01]  /*20c0*/  @!P4 STG.E desc[UR14][R6.64+0x8], R35 ;  /* 0x000008230600c986 */ /* 0x0003e2000c10190e */
[----:B------:R-:W-:-:S02]  /*20d0*/  ISETP.GE.OR P4, PT, R0, UR10, P3 ;  /* 0x0000000a00007c0c */ /* 0x000fc40009f86670 */
[----:B------:R-:W-:Y:S01]  /*20e0*/  ISETP.GE.OR P3, PT, R24, UR10, P3 ;  /* 0x0000000a18007c0c */ /* 0x000fe20009f66670 */
[----:B------:R1:W-:Y:S01]  /*20f0*/  @!P6 STG.E desc[UR14][R6.64+0xc], R36 ;  /* 0x00000c240600e986 */ /* 0x0003e2000c10190e */
[----:B------:R-:W-:Y:S02]  /*2100*/  ISETP.GE.OR P6, PT, R0, UR10, P1 ;  /* 0x0000000a00007c0c */ /* 0x000fe40008fc6670 */
[----:B------:R-:W-:Y:S01]  /*2110*/  ISETP.GE.OR P1, PT, R24, UR10, P1 ;  /* 0x0000000a18007c0c */ /* 0x000fe20008f26670 */
[----:B------:R1:W-:Y:S01]  /*2120*/  @!P5 STG.E desc[UR14][R10.64], R37 ;  /* 0x000000250a00d986 */ /* 0x0003e2000c10190e */
[----:B------:R-:W-:Y:S02]  /*2130*/  ISETP.GE.OR P5, PT, R0, UR10, P0 ;  /* 0x0000000a00007c0c */ /* 0x000fe400087a6670 */
[----:B------:R-:W-:-:S03]  /*2140*/  ISETP.GE.OR P0, PT, R24, UR10, P0 ;  /* 0x0000000a18007c0c */ /* 0x000fc60008706670 */
[----:B------:R1:W-:Y:S04]  /*2150*/  @!P4 STG.E desc[UR14][R10.64+0x4], R39 ;  /* 0x000004270a00c986 */ /* 0x0003e8000c10190e */
[----:B------:R1:W-:Y:S04]  /*2160*/  @!P6 STG.E desc[UR14][R10.64+0xc], R38 ;  /* 0x00000c260a00e986 */ /* 0x0003e8000c10190e */
[----:B------:R1:W-:Y:S04]  /*2170*/  @!P5 STG.E desc[UR14][R10.64+0x8], R41 ;  /* 0x000008290a00d986 */ /* 0x0003e8000c10190e */
[----:B------:R1:W-:Y:S04]  /*2180*/  @!P2 STG.E desc[UR14][R2.64], R43 ;  /* 0x0000002b0200a986 */ /* 0x0003e8000c10190e */
[----:B------:R1:W-:Y:S04]  /*2190*/  @!P3 STG.E desc[UR14][R2.64+0x4], R40 ;  /* 0x000004280200b986 */ /* 0x0003e8000c10190e */
[----:B------:R1:W-:Y:S01]  /*21a0*/  @!P0 STG.E desc[UR14][R2.64+0x8], R45 ;  /* 0x0000082d02008986 */ /* 0x0003e2000c10190e */
[----:B------:R-:W-:Y:S05]  /*21b0*/  @P1 EXIT ;  /* 0x000000000000194d */ /* 0x000fea0003800000 */
[----:B------:R-:W-:Y:S01]  /*21c0*/  STG.E desc[UR14][R2.64+0xc], R42 ;  /* 0x00000c2a02007986 */ /* 0x000fe2000c10190e */
[----:B------:R-:W-:Y:S05]  /*21d0*/  EXIT ;  /* 0x000000000000794d */ /* 0x000fea0003800000 */
.L_x_19:
[----:B------:R-:W-:-:S00]  /*21e0*/  BRA `(.L_x_19) ;  /* 0xfffffffc00fc7947 */ /* 0x000fc0000383ffff */
[----:B------:R-:W-:-:S00]  /*21f0*/  NOP ;  /* 0x0000000000007918 */ /* 0x000fc00000000000 */
        /* <DEDUP_REMOVED lines=8> */
.L_x_20:


//--------------------- .nv.shared._Z13optimizedGemmILi64ELi64ELi16ELi4ELi4EEvPKfS1_Pfiii --------------------------
	.section	.nv.shared._Z13optimizedGemmILi64ELi64ELi16ELi4ELi4EEvPKfS1_Pfiii,"aw",@nobits
	.sectionflags	@""
	.align	4
.nv.shared._Z13optimizedGemmILi64ELi64ELi16ELi4ELi4EEvPKfS1_Pfiii:
	.zero		18432


//--------------------- .nv.shared.reserved.0     --------------------------
	.section	.nv.shared.reserved.0,"aw",@nobits
	.weak		__nv_reservedSMEM_offset_0_alias
	.size		__nv_reservedSMEM_offset_0_alias, 0, 64
	.other		__nv_reservedSMEM_offset_0_alias,@"STO_CUDA_RESERVED_SHARED STV_DEFAULT"
__nv_reservedSMEM_offset_0_alias:
	.zero		0
	.zero		64


//--------------------- .nv.constant0._Z13optimizedGemmILi64ELi64ELi16ELi4ELi4EEvPKfS1_Pfiii --------------------------
	.section	.nv.constant0._Z13optimizedGemmILi64ELi64ELi16ELi4ELi4EEvPKfS1_Pfiii,"a",@progbits
	.sectionflags	@""
	.align	4
.nv.constant0._Z13optimizedGemmILi64ELi64ELi16ELi4ELi4EEvPKfS1_Pfiii:
	.zero		932


//--------------------- SYMBOLS --------------------------

	.type		.nv.reservedSmem.offset0,@object
	.size		.nv.reservedSmem.offset0,0x4
	.type		.nv.reservedSmem.cap,@object
	.size		.nv.reservedSmem.cap,0x4
